//
// Generated by NVIDIA NVVM Compiler
//
// Compiler Build ID: CL-36424714
// Cuda compilation tools, release 13.0, V13.0.88
// Based on NVVM 20.0.0
//

.version 9.0
.target sm_100
.address_size 64

	// .globl	_Z29count_person_followers_kerneliPiiS_
// _ZZ29count_person_followers_kerneliPiiS_E11local_count has been demoted
// _ZZ30count_company_followers_kerneliPiS_iiS_E11local_count has been demoted
// _ZZ23count_post_likes_kerneliP11InteractionS0_iiPiS1_E11local_likes has been demoted
// _ZZ23count_post_likes_kerneliP11InteractionS0_iiPiS1_E14local_dislikes has been demoted

.visible .entry _Z29count_person_followers_kerneliPiiS_(
	.param .u32 _Z29count_person_followers_kerneliPiiS__param_0,
	.param .u64 .ptr .align 1 _Z29count_person_followers_kerneliPiiS__param_1,
	.param .u32 _Z29count_person_followers_kerneliPiiS__param_2,
	.param .u64 .ptr .align 1 _Z29count_person_followers_kerneliPiiS__param_3
)
{
	.reg .pred 	%p<7>;
	.reg .b32 	%r<24>;
	.reg .b64 	%rd<7>;
	// demoted variable
	.shared .align 4 .b8 _ZZ29count_person_followers_kerneliPiiS_E11local_count[1024];
	ld.param.u32 	%r7, [_Z29count_person_followers_kerneliPiiS__param_0];
	ld.param.u64 	%rd1, [_Z29count_person_followers_kerneliPiiS__param_1];
	ld.param.u32 	%r8, [_Z29count_person_followers_kerneliPiiS__param_2];
	ld.param.u64 	%rd2, [_Z29count_person_followers_kerneliPiiS__param_3];
	mov.u32 	%r9, %ctaid.x;
	mov.u32 	%r23, %ntid.x;
	mov.u32 	%r2, %tid.x;
	mad.lo.s32 	%r3, %r9, %r23, %r2;
	shl.b32 	%r10, %r2, 2;
	mov.u32 	%r11, _ZZ29count_person_followers_kerneliPiiS_E11local_count;
	add.s32 	%r4, %r11, %r10;
	mov.b32 	%r12, 0;
	st.shared.u32 	[%r4], %r12;
	setp.ge.s32 	%p1, %r3, %r8;
	@%p1 bra 	$L__BB0_3;
	cvta.to.global.u64 	%rd3, %rd1;
	mad.lo.s32 	%r13, %r3, 1000, %r7;
	mul.wide.s32 	%rd4, %r13, 4;
	add.s64 	%rd5, %rd3, %rd4;
	ld.global.u32 	%r14, [%rd5];
	setp.ne.s32 	%p2, %r14, 1;
	@%p2 bra 	$L__BB0_3;
	mov.b32 	%r15, 1;
	st.shared.u32 	[%r4], %r15;
$L__BB0_3:
	bar.sync 	0;
	setp.lt.u32 	%p3, %r23, 2;
	@%p3 bra 	$L__BB0_7;
$L__BB0_4:
	shr.u32 	%r6, %r23, 1;
	setp.ge.u32 	%p4, %r2, %r6;
	@%p4 bra 	$L__BB0_6;
	shl.b32 	%r16, %r6, 2;
	add.s32 	%r17, %r4, %r16;
	ld.shared.u32 	%r18, [%r17];
	ld.shared.u32 	%r19, [%r4];
	add.s32 	%r20, %r19, %r18;
	st.shared.u32 	[%r4], %r20;
$L__BB0_6:
	bar.sync 	0;
	setp.gt.u32 	%p5, %r23, 3;
	mov.u32 	%r23, %r6;
	@%p5 bra 	$L__BB0_4;
$L__BB0_7:
	setp.ne.s32 	%p6, %r2, 0;
	@%p6 bra 	$L__BB0_9;
	ld.shared.u32 	%r21, [_ZZ29count_person_followers_kerneliPiiS_E11local_count];
	cvta.to.global.u64 	%rd6, %rd2;
	atom.global.add.u32 	%r22, [%rd6], %r21;
$L__BB0_9:
	ret;

}
	// .globl	_Z30count_company_followers_kerneliPiS_iiS_
.visible .entry _Z30count_company_followers_kerneliPiS_iiS_(
	.param .u32 _Z30count_company_followers_kerneliPiS_iiS__param_0,
	.param .u64 .ptr .align 1 _Z30count_company_followers_kerneliPiS_iiS__param_1,
	.param .u64 .ptr .align 1 _Z30count_company_followers_kerneliPiS_iiS__param_2,
	.param .u32 _Z30count_company_followers_kerneliPiS_iiS__param_3,
	.param .u32 _Z30count_company_followers_kerneliPiS_iiS__param_4,
	.param .u64 .ptr .align 1 _Z30count_company_followers_kerneliPiS_iiS__param_5
)
{
	.reg .pred 	%p<9>;
	.reg .b32 	%r<30>;
	.reg .b64 	%rd<11>;
	// demoted variable
	.shared .align 4 .b8 _ZZ30count_company_followers_kerneliPiS_iiS_E11local_count[1024];
	ld.param.u32 	%r7, [_Z30count_company_followers_kerneliPiS_iiS__param_0];
	ld.param.u64 	%rd1, [_Z30count_company_followers_kerneliPiS_iiS__param_1];
	ld.param.u64 	%rd2, [_Z30count_company_followers_kerneliPiS_iiS__param_2];
	ld.param.u32 	%r8, [_Z30count_company_followers_kerneliPiS_iiS__param_3];
	ld.param.u32 	%r9, [_Z30count_company_followers_kerneliPiS_iiS__param_4];
	ld.param.u64 	%rd3, [_Z30count_company_followers_kerneliPiS_iiS__param_5];
	mov.u32 	%r10, %ctaid.x;
	mov.u32 	%r29, %ntid.x;
	mov.u32 	%r2, %tid.x;
	mad.lo.s32 	%r3, %r10, %r29, %r2;
	shl.b32 	%r11, %r2, 2;
	mov.u32 	%r12, _ZZ30count_company_followers_kerneliPiS_iiS_E11local_count;
	add.s32 	%r4, %r12, %r11;
	mov.b32 	%r13, 0;
	st.shared.u32 	[%r4], %r13;
	setp.ge.s32 	%p1, %r3, %r8;
	@%p1 bra 	$L__BB1_3;
	cvta.to.global.u64 	%rd7, %rd1;
	mad.lo.s32 	%r19, %r3, 1000, %r7;
	mul.wide.s32 	%rd8, %r19, 4;
	add.s64 	%rd9, %rd7, %rd8;
	ld.global.u32 	%r20, [%rd9];
	setp.ne.s32 	%p4, %r20, 1;
	@%p4 bra 	$L__BB1_6;
	mov.b32 	%r21, 1;
	st.shared.u32 	[%r4], %r21;
	bra.uni 	$L__BB1_6;
$L__BB1_3:
	add.s32 	%r14, %r9, %r8;
	setp.ge.s32 	%p2, %r3, %r14;
	@%p2 bra 	$L__BB1_6;
	sub.s32 	%r15, %r3, %r8;
	mad.lo.s32 	%r16, %r15, 1000, %r7;
	cvta.to.global.u64 	%rd4, %rd2;
	mul.wide.s32 	%rd5, %r16, 4;
	add.s64 	%rd6, %rd4, %rd5;
	ld.global.u32 	%r17, [%rd6];
	setp.ne.s32 	%p3, %r17, 1;
	@%p3 bra 	$L__BB1_6;
	mov.b32 	%r18, 1;
	st.shared.u32 	[%r4], %r18;
$L__BB1_6:
	bar.sync 	0;
	setp.lt.u32 	%p5, %r29, 2;
	@%p5 bra 	$L__BB1_10;
$L__BB1_7:
	shr.u32 	%r6, %r29, 1;
	setp.ge.u32 	%p6, %r2, %r6;
	@%p6 bra 	$L__BB1_9;
	shl.b32 	%r22, %r6, 2;
	add.s32 	%r23, %r4, %r22;
	ld.shared.u32 	%r24, [%r23];
	ld.shared.u32 	%r25, [%r4];
	add.s32 	%r26, %r25, %r24;
	st.shared.u32 	[%r4], %r26;
$L__BB1_9:
	bar.sync 	0;
	setp.gt.u32 	%p7, %r29, 3;
	mov.u32 	%r29, %r6;
	@%p7 bra 	$L__BB1_7;
$L__BB1_10:
	setp.ne.s32 	%p8, %r2, 0;
	@%p8 bra 	$L__BB1_12;
	ld.shared.u32 	%r27, [_ZZ30count_company_followers_kerneliPiS_iiS_E11local_count];
	cvta.to.global.u64 	%rd10, %rd3;
	atom.global.add.u32 	%r28, [%rd10], %r27;
$L__BB1_12:
	ret;

}
	// .globl	_Z23count_post_likes_kerneliP11InteractionS0_iiPiS1_
.visible .entry _Z23count_post_likes_kerneliP11InteractionS0_iiPiS1_(
	.param .u32 _Z23count_post_likes_kerneliP11InteractionS0_iiPiS1__param_0,
	.param .u64 .ptr .align 1 _Z23count_post_likes_kerneliP11InteractionS0_iiPiS1__param_1,
	.param .u64 .ptr .align 1 _Z23count_post_likes_kerneliP11InteractionS0_iiPiS1__param_2,
	.param .u32 _Z23count_post_likes_kerneliP11InteractionS0_iiPiS1__param_3,
	.param .u32 _Z23count_post_likes_kerneliP11InteractionS0_iiPiS1__param_4,
	.param .u64 .ptr .align 1 _Z23count_post_likes_kerneliP11InteractionS0_iiPiS1__param_5,
	.param .u64 .ptr .align 1 _Z23count_post_likes_kerneliP11InteractionS0_iiPiS1__param_6
)
{
	.reg .pred 	%p<11>;
	.reg .b32 	%r<40>;
	.reg .b64 	%rd<13>;
	// demoted variable
	.shared .align 4 .b8 _ZZ23count_post_likes_kerneliP11InteractionS0_iiPiS1_E11local_likes[1024];
	// demoted variable
	.shared .align 4 .b8 _ZZ23count_post_likes_kerneliP11InteractionS0_iiPiS1_E14local_dislikes[1024];
	ld.param.u32 	%r8, [_Z23count_post_likes_kerneliP11InteractionS0_iiPiS1__param_0];
	ld.param.u64 	%rd1, [_Z23count_post_likes_kerneliP11InteractionS0_iiPiS1__param_1];
	ld.param.u64 	%rd2, [_Z23count_post_likes_kerneliP11InteractionS0_iiPiS1__param_2];
	ld.param.u32 	%r9, [_Z23count_post_likes_kerneliP11InteractionS0_iiPiS1__param_3];
	ld.param.u32 	%r10, [_Z23count_post_likes_kerneliP11InteractionS0_iiPiS1__param_4];
	ld.param.u64 	%rd3, [_Z23count_post_likes_kerneliP11InteractionS0_iiPiS1__param_5];
	ld.param.u64 	%rd4, [_Z23count_post_likes_kerneliP11InteractionS0_iiPiS1__param_6];
	mov.u32 	%r11, %ctaid.x;
	mov.u32 	%r39, %ntid.x;
	mov.u32 	%r2, %tid.x;
	mad.lo.s32 	%r3, %r11, %r39, %r2;
	shl.b32 	%r12, %r2, 2;
	mov.u32 	%r13, _ZZ23count_post_likes_kerneliP11InteractionS0_iiPiS1_E11local_likes;
	add.s32 	%r4, %r13, %r12;
	mov.b32 	%r14, 0;
	st.shared.u32 	[%r4], %r14;
	mov.u32 	%r15, _ZZ23count_post_likes_kerneliP11InteractionS0_iiPiS1_E14local_dislikes;
	add.s32 	%r5, %r15, %r12;
	st.shared.u32 	[%r5], %r14;
	setp.ge.s32 	%p1, %r3, %r9;
	@%p1 bra 	$L__BB2_5;
	cvta.to.global.u64 	%rd8, %rd1;
	mad.lo.s32 	%r23, %r3, 2000, %r8;
	mul.wide.s32 	%rd9, %r23, 4;
	add.s64 	%rd10, %rd8, %rd9;
	ld.global.u32 	%r22, [%rd10];
	setp.eq.s32 	%p5, %r22, 2;
	@%p5 bra 	$L__BB2_4;
	setp.ne.s32 	%p6, %r22, 1;
	@%p6 bra 	$L__BB2_10;
	mov.b32 	%r25, 1;
	st.shared.u32 	[%r4], %r25;
	bra.uni 	$L__BB2_10;
$L__BB2_4:
	mov.b32 	%r24, 1;
	st.shared.u32 	[%r5], %r24;
	bra.uni 	$L__BB2_10;
$L__BB2_5:
	add.s32 	%r16, %r10, %r9;
	setp.ge.s32 	%p2, %r3, %r16;
	@%p2 bra 	$L__BB2_10;
	sub.s32 	%r18, %r3, %r9;
	mad.lo.s32 	%r19, %r18, 2000, %r8;
	cvta.to.global.u64 	%rd5, %rd2;
	mul.wide.s32 	%rd6, %r19, 4;
	add.s64 	%rd7, %rd5, %rd6;
	ld.global.u32 	%r17, [%rd7];
	setp.eq.s32 	%p3, %r17, 2;
	@%p3 bra 	$L__BB2_9;
	setp.ne.s32 	%p4, %r17, 1;
	@%p4 bra 	$L__BB2_10;
	mov.b32 	%r21, 1;
	st.shared.u32 	[%r4], %r21;
	bra.uni 	$L__BB2_10;
$L__BB2_9:
	mov.b32 	%r20, 1;
	st.shared.u32 	[%r5], %r20;
$L__BB2_10:
	bar.sync 	0;
	setp.lt.u32 	%p7, %r39, 2;
	@%p7 bra 	$L__BB2_14;
$L__BB2_11:
	shr.u32 	%r7, %r39, 1;
	setp.ge.u32 	%p8, %r2, %r7;
	@%p8 bra 	$L__BB2_13;
	shl.b32 	%r26, %r7, 2;
	add.s32 	%r27, %r4, %r26;
	ld.shared.u32 	%r28, [%r27];
	ld.shared.u32 	%r29, [%r4];
	add.s32 	%r30, %r29, %r28;
	st.shared.u32 	[%r4], %r30;
	add.s32 	%r31, %r5, %r26;
	ld.shared.u32 	%r32, [%r31];
	ld.shared.u32 	%r33, [%r5];
	add.s32 	%r34, %r33, %r32;
	st.shared.u32 	[%r5], %r34;
$L__BB2_13:
	bar.sync 	0;
	setp.gt.u32 	%p9, %r39, 3;
	mov.u32 	%r39, %r7;
	@%p9 bra 	$L__BB2_11;
$L__BB2_14:
	setp.ne.s32 	%p10, %r2, 0;
	@%p10 bra 	$L__BB2_16;
	ld.shared.u32 	%r35, [_ZZ23count_post_likes_kerneliP11InteractionS0_iiPiS1_E11local_likes];
	cvta.to.global.u64 	%rd11, %rd3;
	atom.global.add.u32 	%r36, [%rd11], %r35;
	ld.shared.u32 	%r37, [_ZZ23count_post_likes_kerneliP11InteractionS0_iiPiS1_E14local_dislikes];
	cvta.to.global.u64 	%rd12, %rd4;
	atom.global.add.u32 	%r38, [%rd12], %r37;
$L__BB2_16:
	ret;

}
	// .globl	_Z28find_posts_by_hashtag_kernelPA32_ciPKcPiS3_
.visible .entry _Z28find_posts_by_hashtag_kernelPA32_ciPKcPiS3_(
	.param .u64 .ptr .align 1 _Z28find_posts_by_hashtag_kernelPA32_ciPKcPiS3__param_0,
	.param .u32 _Z28find_posts_by_hashtag_kernelPA32_ciPKcPiS3__param_1,
	.param .u64 .ptr .align 1 _Z28find_posts_by_hashtag_kernelPA32_ciPKcPiS3__param_2,
	.param .u64 .ptr .align 1 _Z28find_posts_by_hashtag_kernelPA32_ciPKcPiS3__param_3,
	.param .u64 .ptr .align 1 _Z28find_posts_by_hashtag_kernelPA32_ciPKcPiS3__param_4
)
{
	.reg .pred 	%p<8>;
	.reg .b16 	%rs<4>;
	.reg .b32 	%r<11>;
	.reg .b64 	%rd<16>;

	ld.param.u64 	%rd3, [_Z28find_posts_by_hashtag_kernelPA32_ciPKcPiS3__param_0];
	ld.param.u32 	%r5, [_Z28find_posts_by_hashtag_kernelPA32_ciPKcPiS3__param_1];
	ld.param.u64 	%rd4, [_Z28find_posts_by_hashtag_kernelPA32_ciPKcPiS3__param_2];
	ld.param.u64 	%rd5, [_Z28find_posts_by_hashtag_kernelPA32_ciPKcPiS3__param_3];
	ld.param.u64 	%rd6, [_Z28find_posts_by_hashtag_kernelPA32_ciPKcPiS3__param_4];
	mov.u32 	%r6, %ctaid.x;
	mov.u32 	%r7, %ntid.x;
	mov.u32 	%r8, %tid.x;
	mad.lo.s32 	%r1, %r6, %r7, %r8;
	setp.ge.s32 	%p1, %r1, %r5;
	@%p1 bra 	$L__BB3_7;
	cvta.to.global.u64 	%rd7, %rd3;
	mul.wide.s32 	%rd8, %r1, 32;
	add.s64 	%rd1, %rd7, %rd8;
	cvta.to.global.u64 	%rd2, %rd4;
	mov.b32 	%r10, 0;
$L__BB3_2:
	cvt.u64.u32 	%rd9, %r10;
	add.s64 	%rd10, %rd1, %rd9;
	ld.global.u8 	%rs1, [%rd10];
	add.s64 	%rd11, %rd2, %rd9;
	ld.global.u8 	%rs2, [%rd11];
	setp.ne.s16 	%p2, %rs1, %rs2;
	@%p2 bra 	$L__BB3_7;
	setp.ne.s16 	%p3, %rs1, 0;
	add.s32 	%r3, %r10, 1;
	setp.lt.u32 	%p4, %r10, 31;
	and.pred  	%p5, %p3, %p4;
	mov.u32 	%r10, %r3;
	@%p5 bra 	$L__BB3_2;
	ld.global.u8 	%rs3, [%rd1];
	setp.eq.s16 	%p6, %rs3, 0;
	@%p6 bra 	$L__BB3_7;
	cvta.to.global.u64 	%rd12, %rd6;
	atom.global.add.u32 	%r4, [%rd12], 1;
	setp.gt.s32 	%p7, %r4, 1999;
	@%p7 bra 	$L__BB3_7;
	cvta.to.global.u64 	%rd13, %rd5;
	mul.wide.s32 	%rd14, %r4, 4;
	add.s64 	%rd15, %rd13, %rd14;
	st.global.u32 	[%rd15], %r1;
$L__BB3_7:
	ret;

}
	// .globl	_Z23check_visibility_kerneliiPiS_iS_
.visible .entry _Z23check_visibility_kerneliiPiS_iS_(
	.param .u32 _Z23check_visibility_kerneliiPiS_iS__param_0,
	.param .u32 _Z23check_visibility_kerneliiPiS_iS__param_1,
	.param .u64 .ptr .align 1 _Z23check_visibility_kerneliiPiS_iS__param_2,
	.param .u64 .ptr .align 1 _Z23check_visibility_kerneliiPiS_iS__param_3,
	.param .u32 _Z23check_visibility_kerneliiPiS_iS__param_4,
	.param .u64 .ptr .align 1 _Z23check_visibility_kerneliiPiS_iS__param_5
)
{
	.reg .pred 	%p<13>;
	.reg .b32 	%r<30>;
	.reg .b64 	%rd<25>;

	ld.param.u32 	%r6, [_Z23check_visibility_kerneliiPiS_iS__param_1];
	ld.param.u64 	%rd4, [_Z23check_visibility_kerneliiPiS_iS__param_2];
	ld.param.u64 	%rd5, [_Z23check_visibility_kerneliiPiS_iS__param_3];
	ld.param.u32 	%r7, [_Z23check_visibility_kerneliiPiS_iS__param_4];
	ld.param.u64 	%rd6, [_Z23check_visibility_kerneliiPiS_iS__param_5];
	cvta.to.global.u64 	%rd1, %rd6;
	cvta.to.global.u64 	%rd2, %rd5;
	cvta.to.global.u64 	%rd3, %rd4;
	mov.u32 	%r8, %ctaid.x;
	mov.u32 	%r9, %ntid.x;
	mov.u32 	%r10, %tid.x;
	mad.lo.s32 	%r1, %r8, %r9, %r10;
	setp.ge.s32 	%p1, %r1, %r7;
	@%p1 bra 	$L__BB4_11;
	setp.ne.s32 	%p2, %r1, %r6;
	@%p2 bra 	$L__BB4_3;
	mul.wide.s32 	%rd23, %r6, 4;
	add.s64 	%rd24, %rd1, %rd23;
	mov.b32 	%r28, 1;
	st.global.u32 	[%rd24], %r28;
	bra.uni 	$L__BB4_11;
$L__BB4_3:
	mul.lo.s32 	%r2, %r1, 1000;
	add.s32 	%r11, %r2, %r6;
	mul.wide.s32 	%rd7, %r11, 4;
	add.s64 	%rd8, %rd3, %rd7;
	ld.global.u32 	%r12, [%rd8];
	setp.eq.s32 	%p3, %r12, 1;
	mul.lo.s32 	%r3, %r6, 1000;
	add.s32 	%r13, %r3, %r1;
	mul.wide.s32 	%rd9, %r13, 4;
	add.s64 	%rd10, %rd2, %rd9;
	ld.global.u32 	%r14, [%rd10];
	setp.ne.s32 	%p4, %r14, 1;
	and.pred  	%p5, %p3, %p4;
	@%p5 bra 	$L__BB4_6;
	setp.lt.s32 	%p6, %r7, 1;
	@%p6 bra 	$L__BB4_10;
	mov.b32 	%r29, 0;
	bra.uni 	$L__BB4_8;
$L__BB4_6:
	mul.wide.s32 	%rd21, %r1, 4;
	add.s64 	%rd22, %rd1, %rd21;
	mov.b32 	%r27, 1;
	st.global.u32 	[%rd22], %r27;
	bra.uni 	$L__BB4_11;
$L__BB4_7:
	add.s32 	%r29, %r29, 1;
	setp.eq.s32 	%p12, %r29, %r7;
	@%p12 bra 	$L__BB4_10;
$L__BB4_8:
	mad.lo.s32 	%r17, %r29, 1000, %r6;
	mul.wide.s32 	%rd11, %r17, 4;
	add.s64 	%rd12, %rd3, %rd11;
	ld.global.u32 	%r18, [%rd12];
	setp.ne.s32 	%p7, %r18, 1;
	add.s32 	%r19, %r29, %r2;
	mul.wide.s32 	%rd13, %r19, 4;
	add.s64 	%rd14, %rd3, %rd13;
	ld.global.u32 	%r20, [%rd14];
	setp.ne.s32 	%p8, %r20, 1;
	add.s32 	%r22, %r29, %r3;
	mul.wide.s32 	%rd15, %r22, 4;
	add.s64 	%rd16, %rd2, %rd15;
	ld.global.u32 	%r23, [%rd16];
	setp.eq.s32 	%p9, %r23, 1;
	or.pred  	%p10, %p7, %p8;
	or.pred  	%p11, %p10, %p9;
	@%p11 bra 	$L__BB4_7;
	mul.wide.s32 	%rd19, %r1, 4;
	add.s64 	%rd20, %rd1, %rd19;
	mov.b32 	%r26, 1;
	st.global.u32 	[%rd20], %r26;
	bra.uni 	$L__BB4_11;
$L__BB4_10:
	mul.wide.s32 	%rd17, %r1, 4;
	add.s64 	%rd18, %rd1, %rd17;
	mov.b32 	%r25, 0;
	st.global.u32 	[%rd18], %r25;
$L__BB4_11:
	ret;

}


// ===== COMPILED SASS (sm_100) =====

	.target	sm_100

	.elftype	@"ET_EXEC"


//--------------------- .note.nv.tkinfo           --------------------------
	.section	.note.nv.tkinfo,"",@"SHT_NOTE"
	.sectionflags	@"SHF_NOTE_NV_TKINFO"
	.tkinfo
        /*0018*/ 	.word	0x00000002
        /*0030*/ 	.string	""
        /*0030*/ 	.string	"ptxas"
        /*0030*/ 	.string	"Cuda compilation tools, release 13.0, V13.0.88"
        /*0030*/ 	.string	"Build cuda_13.0.r13.0/compiler.36424714_0"
        /*0030*/ 	.string	"-arch sm_100 -m 64 "



//--------------------- .note.nv.cuinfo           --------------------------
	.section	.note.nv.cuinfo,"",@"SHT_NOTE"
	.sectionflags	@"SHF_NOTE_NV_CUINFO"
        /*0018*/ 	.short	0x0002
        /*001a*/ 	.short	0x0064
        /*001c*/ 	.short	0x0082
	.zero		2


//--------------------- .nv.info                  --------------------------
	.section	.nv.info,"",@"SHT_CUDA_INFO"
	.align	4


	//----- nvinfo : EIATTR_REGCOUNT
	.align		4
        /*0000*/ 	.byte	0x04, 0x2f
        /*0002*/ 	.short	(.L_1 - .L_0)
	.align		4
.L_0:
        /*0004*/ 	.word	index@(_Z29count_person_followers_kerneliPiiS_)
        /*0008*/ 	.word	0x0000000a


	//----- nvinfo : EIATTR_FRAME_SIZE
	.align		4
.L_1:
        /*000c*/ 	.byte	0x04, 0x11
        /*000e*/ 	.short	(.L_3 - .L_2)
	.align		4
.L_2:
        /*0010*/ 	.word	index@(_Z29count_person_followers_kerneliPiiS_)
        /*0014*/ 	.word	0x00000000


	//----- nvinfo : EIATTR_REGCOUNT
	.align		4
.L_3:
        /*0018*/ 	.byte	0x04, 0x2f
        /*001a*/ 	.short	(.L_5 - .L_4)
	.align		4
.L_4:
        /*001c*/ 	.word	index@(_Z30count_company_followers_kerneliPiS_iiS_)
        /*0020*/ 	.word	0x0000000a


	//----- nvinfo : EIATTR_FRAME_SIZE
	.align		4
.L_5:
        /*0024*/ 	.byte	0x04, 0x11
        /*0026*/ 	.short	(.L_7 - .L_6)
	.align		4
.L_6:
        /*0028*/ 	.word	index@(_Z30count_company_followers_kerneliPiS_iiS_)
        /*002c*/ 	.word	0x00000000


	//----- nvinfo : EIATTR_REGCOUNT
	.align		4
.L_7:
        /*0030*/ 	.byte	0x04, 0x2f
        /*0032*/ 	.short	(.L_9 - .L_8)
	.align		4
.L_8:
        /*0034*/ 	.word	index@(_Z23count_post_likes_kerneliP11InteractionS0_iiPiS1_)
        /*0038*/ 	.word	0x0000000e


	//----- nvinfo : EIATTR_FRAME_SIZE
	.align		4
.L_9:
        /*003c*/ 	.byte	0x04, 0x11
        /*003e*/ 	.short	(.L_11 - .L_10)
	.align		4
.L_10:
        /*0040*/ 	.word	index@(_Z23count_post_likes_kerneliP11InteractionS0_iiPiS1_)
        /*0044*/ 	.word	0x00000000


	//----- nvinfo : EIATTR_REGCOUNT
	.align		4
.L_11:
        /*0048*/ 	.byte	0x04, 0x2f
        /*004a*/ 	.short	(.L_13 - .L_12)
	.align		4
.L_12:
        /*004c*/ 	.word	index@(_Z28find_posts_by_hashtag_kernelPA32_ciPKcPiS3_)
        /*0050*/ 	.word	0x0000000e


	//----- nvinfo : EIATTR_FRAME_SIZE
	.align		4
.L_13:
        /*0054*/ 	.byte	0x04, 0x11
        /*0056*/ 	.short	(.L_15 - .L_14)
	.align		4
.L_14:
        /*0058*/ 	.word	index@(_Z28find_posts_by_hashtag_kernelPA32_ciPKcPiS3_)
        /*005c*/ 	.word	0x00000000


	//----- nvinfo : EIATTR_REGCOUNT
	.align		4
.L_15:
        /*0060*/ 	.byte	0x04, 0x2f
        /*0062*/ 	.short	(.L_17 - .L_16)
	.align		4
.L_16:
        /*0064*/ 	.word	index@(_Z23check_visibility_kerneliiPiS_iS_)
        /*0068*/ 	.word	0x00000010


	//----- nvinfo : EIATTR_FRAME_SIZE
	.align		4
.L_17:
        /*006c*/ 	.byte	0x04, 0x11
        /*006e*/ 	.short	(.L_19 - .L_18)
	.align		4
.L_18:
        /*0070*/ 	.word	index@(_Z23check_visibility_kerneliiPiS_iS_)
        /*0074*/ 	.word	0x00000000


	//----- nvinfo : EIATTR_MIN_STACK_SIZE
	.align		4
.L_19:
        /*0078*/ 	.byte	0x04, 0x12
        /*007a*/ 	.short	(.L_21 - .L_20)
	.align		4
.L_20:
        /*007c*/ 	.word	index@(_Z23check_visibility_kerneliiPiS_iS_)
        /*0080*/ 	.word	0x00000000


	//----- nvinfo : EIATTR_MIN_STACK_SIZE
	.align		4
.L_21:
        /*0084*/ 	.byte	0x04, 0x12
        /*0086*/ 	.short	(.L_23 - .L_22)
	.align		4
.L_22:
        /*0088*/ 	.word	index@(_Z28find_posts_by_hashtag_kernelPA32_ciPKcPiS3_)
        /*008c*/ 	.word	0x00000000


	//----- nvinfo : EIATTR_MIN_STACK_SIZE
	.align		4
.L_23:
        /*0090*/ 	.byte	0x04, 0x12
        /*0092*/ 	.short	(.L_25 - .L_24)
	.align		4
.L_24:
        /*0094*/ 	.word	index@(_Z23count_post_likes_kerneliP11InteractionS0_iiPiS1_)
        /*0098*/ 	.word	0x00000000


	//----- nvinfo : EIATTR_MIN_STACK_SIZE
	.align		4
.L_25:
        /*009c*/ 	.byte	0x04, 0x12
        /*009e*/ 	.short	(.L_27 - .L_26)
	.align		4
.L_26:
        /*00a0*/ 	.word	index@(_Z30count_company_followers_kerneliPiS_iiS_)
        /*00a4*/ 	.word	0x00000000


	//----- nvinfo : EIATTR_MIN_STACK_SIZE
	.align		4
.L_27:
        /*00a8*/ 	.byte	0x04, 0x12
        /*00aa*/ 	.short	(.L_29 - .L_28)
	.align		4
.L_28:
        /*00ac*/ 	.word	index@(_Z29count_person_followers_kerneliPiiS_)
        /*00b0*/ 	.word	0x00000000
.L_29:


//--------------------- .nv.compat                --------------------------
	.section	.nv.compat,"",@"SHT_CUDA_COMPAT_INFO"
	.align	4
        /*0000*/ 	.byte	0x02, 0x09, 0x00, 0x00, 0x02, 0x02, 0x01, 0x00, 0x02, 0x05, 0x05, 0x00, 0x03, 0x07, 0x01, 0x01
        /*0010*/ 	.byte	0x02, 0x03, 0x00, 0x00, 0x02, 0x06, 0x01, 0x00, 0x04, 0x0b, 0x08, 0x00, 0x09, 0x00, 0x00, 0x00
        /*0020*/ 	.byte	0x00, 0x00, 0x00, 0x00


//--------------------- .nv.info._Z23check_visibility_kerneliiPiS_iS_ --------------------------
	.section	.nv.info._Z23check_visibility_kerneliiPiS_iS_,"",@"SHT_CUDA_INFO"
	.sectionflags	@""
	.align	4


	//----- nvinfo : EIATTR_CUDA_API_VERSION
	.align		4
        /*0000*/ 	.byte	0x04, 0x37
        /*0002*/ 	.short	(.L_31 - .L_30)
.L_30:
        /*0004*/ 	.word	0x00000082


	//----- nvinfo : EIATTR_KPARAM_INFO
	.align		4
.L_31:
        /*0008*/ 	.byte	0x04, 0x17
        /*000a*/ 	.short	(.L_33 - .L_32)
.L_32:
        /*000c*/ 	.word	0x00000000
        /*0010*/ 	.short	0x0005
        /*0012*/ 	.short	0x0020
        /*0014*/ 	.byte	0x00, 0xf5, 0x21, 0x00


	//----- nvinfo : EIATTR_KPARAM_INFO
	.align		4
.L_33:
        /*0018*/ 	.byte	0x04, 0x17
        /*001a*/ 	.short	(.L_35 - .L_34)
.L_34:
        /*001c*/ 	.word	0x00000000
        /*0020*/ 	.short	0x0004
        /*0022*/ 	.short	0x0018
        /*0024*/ 	.byte	0x00, 0xf0, 0x11, 0x00


	//----- nvinfo : EIATTR_KPARAM_INFO
	.align		4
.L_35:
        /*0028*/ 	.byte	0x04, 0x17
        /*002a*/ 	.short	(.L_37 - .L_36)
.L_36:
        /*002c*/ 	.word	0x00000000
        /*0030*/ 	.short	0x0003
        /*0032*/ 	.short	0x0010
        /*0034*/ 	.byte	0x00, 0xf5, 0x21, 0x00


	//----- nvinfo : EIATTR_KPARAM_INFO
	.align		4
.L_37:
        /*0038*/ 	.byte	0x04, 0x17
        /*003a*/ 	.short	(.L_39 - .L_38)
.L_38:
        /*003c*/ 	.word	0x00000000
        /*0040*/ 	.short	0x0002
        /*0042*/ 	.short	0x0008
        /*0044*/ 	.byte	0x00, 0xf5, 0x21, 0x00


	//----- nvinfo : EIATTR_KPARAM_INFO
	.align		4
.L_39:
        /*0048*/ 	.byte	0x04, 0x17
        /*004a*/ 	.short	(.L_41 - .L_40)
.L_40:
        /*004c*/ 	.word	0x00000000
        /*0050*/ 	.short	0x0001
        /*0052*/ 	.short	0x0004
        /*0054*/ 	.byte	0x00, 0xf0, 0x11, 0x00


	//----- nvinfo : EIATTR_KPARAM_INFO
	.align		4
.L_41:
        /*0058*/ 	.byte	0x04, 0x17
        /*005a*/ 	.short	(.L_43 - .L_42)
.L_42:
        /*005c*/ 	.word	0x00000000
        /*0060*/ 	.short	0x0000
        /*0062*/ 	.short	0x0000
        /*0064*/ 	.byte	0x00, 0xf0, 0x11, 0x00


	//----- nvinfo : EIATTR_SPARSE_MMA_MASK
	.align		4
.L_43:
        /*0068*/ 	.byte	0x03, 0x50
        /*006a*/ 	.short	0x0000


	//----- nvinfo : EIATTR_MAXREG_COUNT
	.align		4
        /*006c*/ 	.byte	0x03, 0x1b
        /*006e*/ 	.short	0x00ff


	//----- nvinfo : EIATTR_MERCURY_ISA_VERSION
	.align		4
        /*0070*/ 	.byte	0x03, 0x5f
        /*0072*/ 	.short	0x0101


	//----- nvinfo : EIATTR_VRC_CTA_INIT_COUNT
	.align		4
        /*0074*/ 	.byte	0x02, 0x4a
	.zero		1
	.zero		1


	//----- nvinfo : EIATTR_EXIT_INSTR_OFFSETS
	.align		4
        /*0078*/ 	.byte	0x04, 0x1c
        /*007a*/ 	.short	(.L_45 - .L_44)


	//   ....[0]....
.L_44:
        /*007c*/ 	.word	0x00000070


	//   ....[1]....
        /*0080*/ 	.word	0x000000f0


	//   ....[2]....
        /*0084*/ 	.word	0x00000360


	//   ....[3]....
        /*0088*/ 	.word	0x000003c0


	//   ....[4]....
        /*008c*/ 	.word	0x00000410


	//----- nvinfo : EIATTR_CRS_STACK_SIZE
	.align		4
.L_45:
        /*0090*/ 	.byte	0x04, 0x1e
        /*0092*/ 	.short	(.L_47 - .L_46)
.L_46:
        /*0094*/ 	.word	0x00000000


	//----- nvinfo : EIATTR_CBANK_PARAM_SIZE
	.align		4
.L_47:
        /*0098*/ 	.byte	0x03, 0x19
        /*009a*/ 	.short	0x0028


	//----- nvinfo : EIATTR_PARAM_CBANK
	.align		4
        /*009c*/ 	.byte	0x04, 0x0a
        /*009e*/ 	.short	(.L_49 - .L_48)
	.align		4
.L_48:
        /*00a0*/ 	.word	index@(.nv.constant0._Z23check_visibility_kerneliiPiS_iS_)
        /*00a4*/ 	.short	0x0380
        /*00a6*/ 	.short	0x0028


	//----- nvinfo : EIATTR_SW_WAR
	.align		4
.L_49:
        /*00a8*/ 	.byte	0x04, 0x36
        /*00aa*/ 	.short	(.L_51 - .L_50)
.L_50:
        /*00ac*/ 	.word	0x00000008
.L_51:


//--------------------- .nv.info._Z28find_posts_by_hashtag_kernelPA32_ciPKcPiS3_ --------------------------
	.section	.nv.info._Z28find_posts_by_hashtag_kernelPA32_ciPKcPiS3_,"",@"SHT_CUDA_INFO"
	.sectionflags	@""
	.align	4


	//----- nvinfo : EIATTR_CUDA_API_VERSION
	.align		4
        /*0000*/ 	.byte	0x04, 0x37
        /*0002*/ 	.short	(.L_53 - .L_52)
.L_52:
        /*0004*/ 	.word	0x00000082


	//----- nvinfo : EIATTR_KPARAM_INFO
	.align		4
.L_53:
        /*0008*/ 	.byte	0x04, 0x17
        /*000a*/ 	.short	(.L_55 - .L_54)
.L_54:
        /*000c*/ 	.word	0x00000000
        /*0010*/ 	.short	0x0004
        /*0012*/ 	.short	0x0020
        /*0014*/ 	.byte	0x00, 0xf5, 0x21, 0x00


	//----- nvinfo : EIATTR_KPARAM_INFO
	.align		4
.L_55:
        /*0018*/ 	.byte	0x04, 0x17
        /*001a*/ 	.short	(.L_57 - .L_56)
.L_56:
        /*001c*/ 	.word	0x00000000
        /*0020*/ 	.short	0x0003
        /*0022*/ 	.short	0x0018
        /*0024*/ 	.byte	0x00, 0xf5, 0x21, 0x00


	//----- nvinfo : EIATTR_KPARAM_INFO
	.align		4
.L_57:
        /*0028*/ 	.byte	0x04, 0x17
        /*002a*/ 	.short	(.L_59 - .L_58)
.L_58:
        /*002c*/ 	.word	0x00000000
        /*0030*/ 	.short	0x0002
        /*0032*/ 	.short	0x0010
        /*0034*/ 	.byte	0x00, 0xf5, 0x21, 0x00


	//----- nvinfo : EIATTR_KPARAM_INFO
	.align		4
.L_59:
        /*0038*/ 	.byte	0x04, 0x17
        /*003a*/ 	.short	(.L_61 - .L_60)
.L_60:
        /*003c*/ 	.word	0x00000000
        /*0040*/ 	.short	0x0001
        /*0042*/ 	.short	0x0008
        /*0044*/ 	.byte	0x00, 0xf0, 0x11, 0x00


	//----- nvinfo : EIATTR_KPARAM_INFO
	.align		4
.L_61:
        /*0048*/ 	.byte	0x04, 0x17
        /*004a*/ 	.short	(.L_63 - .L_62)
.L_62:
        /*004c*/ 	.word	0x00000000
        /*0050*/ 	.short	0x0000
        /*0052*/ 	.short	0x0000
        /*0054*/ 	.byte	0x00, 0xf5, 0x21, 0x00


	//----- nvinfo : EIATTR_SPARSE_MMA_MASK
	.align		4
.L_63:
        /*0058*/ 	.byte	0x03, 0x50
        /*005a*/ 	.short	0x0000


	//----- nvinfo : EIATTR_MAXREG_COUNT
	.align		4
        /*005c*/ 	.byte	0x03, 0x1b
        /*005e*/ 	.short	0x00ff


	//----- nvinfo : EIATTR_MERCURY_ISA_VERSION
	.align		4
        /*0060*/ 	.byte	0x03, 0x5f
        /*0062*/ 	.short	0x0101


	//----- nvinfo : EIATTR_INT_WARP_WIDE_INSTR_OFFSETS
	.align		4
        /*0064*/ 	.byte	0x04, 0x31
        /*0066*/ 	.short	(.L_65 - .L_64)


	//   ....[0]....
.L_64:
        /*0068*/ 	.word	0x000001f0


	//   ....[1]....
        /*006c*/ 	.word	0x00000280


	//----- nvinfo : EIATTR_VRC_CTA_INIT_COUNT
	.align		4
.L_65:
        /*0070*/ 	.byte	0x02, 0x4a
	.zero		1
	.zero		1


	//----- nvinfo : EIATTR_EXIT_INSTR_OFFSETS
	.align		4
        /*0074*/ 	.byte	0x04, 0x1c
        /*0076*/ 	.short	(.L_67 - .L_66)


	//   ....[0]....
.L_66:
        /*0078*/ 	.word	0x00000070


	//   ....[1]....
        /*007c*/ 	.word	0x00000150


	//   ....[2]....
        /*0080*/ 	.word	0x000001d0


	//   ....[3]....
        /*0084*/ 	.word	0x000002b0


	//   ....[4]....
        /*0088*/ 	.word	0x000002f0


	//----- nvinfo : EIATTR_CRS_STACK_SIZE
	.align		4
.L_67:
        /*008c*/ 	.byte	0x04, 0x1e
        /*008e*/ 	.short	(.L_69 - .L_68)
.L_68:
        /*0090*/ 	.word	0x00000000


	//----- nvinfo : EIATTR_CBANK_PARAM_SIZE
	.align		4
.L_69:
        /*0094*/ 	.byte	0x03, 0x19
        /*0096*/ 	.short	0x0028


	//----- nvinfo : EIATTR_PARAM_CBANK
	.align		4
        /*0098*/ 	.byte	0x04, 0x0a
        /*009a*/ 	.short	(.L_71 - .L_70)
	.align		4
.L_70:
        /*009c*/ 	.word	index@(.nv.constant0._Z28find_posts_by_hashtag_kernelPA32_ciPKcPiS3_)
        /*00a0*/ 	.short	0x0380
        /*00a2*/ 	.short	0x0028


	//----- nvinfo : EIATTR_SW_WAR
	.align		4
.L_71:
        /*00a4*/ 	.byte	0x04, 0x36
        /*00a6*/ 	.short	(.L_73 - .L_72)
.L_72:
        /*00a8*/ 	.word	0x00000008
.L_73:


//--------------------- .nv.info._Z23count_post_likes_kerneliP11InteractionS0_iiPiS1_ --------------------------
	.section	.nv.info._Z23count_post_likes_kerneliP11InteractionS0_iiPiS1_,"",@"SHT_CUDA_INFO"
	.sectionflags	@""
	.align	4


	//----- nvinfo : EIATTR_CUDA_API_VERSION
	.align		4
        /*0000*/ 	.byte	0x04, 0x37
        /*0002*/ 	.short	(.L_75 - .L_74)
.L_74:
        /*0004*/ 	.word	0x00000082


	//----- nvinfo : EIATTR_KPARAM_INFO
	.align		4
.L_75:
        /*0008*/ 	.byte	0x04, 0x17
        /*000a*/ 	.short	(.L_77 - .L_76)
.L_76:
        /*000c*/ 	.word	0x00000000
        /*0010*/ 	.short	0x0006
        /*0012*/ 	.short	0x0028
        /*0014*/ 	.byte	0x00, 0xf5, 0x21, 0x00


	//----- nvinfo : EIATTR_KPARAM_INFO
	.align		4
.L_77:
        /*0018*/ 	.byte	0x04, 0x17
        /*001a*/ 	.short	(.L_79 - .L_78)
.L_78:
        /*001c*/ 	.word	0x00000000
        /*0020*/ 	.short	0x0005
        /*0022*/ 	.short	0x0020
        /*0024*/ 	.byte	0x00, 0xf5, 0x21, 0x00


	//----- nvinfo : EIATTR_KPARAM_INFO
	.align		4
.L_79:
        /*0028*/ 	.byte	0x04, 0x17
        /*002a*/ 	.short	(.L_81 - .L_80)
.L_80:
        /*002c*/ 	.word	0x00000000
        /*0030*/ 	.short	0x0004
        /*0032*/ 	.short	0x001c
        /*0034*/ 	.byte	0x00, 0xf0, 0x11, 0x00


	//----- nvinfo : EIATTR_KPARAM_INFO
	.align		4
.L_81:
        /*0038*/ 	.byte	0x04, 0x17
        /*003a*/ 	.short	(.L_83 - .L_82)
.L_82:
        /*003c*/ 	.word	0x00000000
        /*0040*/ 	.short	0x0003
        /*0042*/ 	.short	0x0018
        /*0044*/ 	.byte	0x00, 0xf0, 0x11, 0x00


	//----- nvinfo : EIATTR_KPARAM_INFO
	.align		4
.L_83:
        /*0048*/ 	.byte	0x04, 0x17
        /*004a*/ 	.short	(.L_85 - .L_84)
.L_84:
        /*004c*/ 	.word	0x00000000
        /*0050*/ 	.short	0x0002
        /*0052*/ 	.short	0x0010
        /*0054*/ 	.byte	0x00, 0xf5, 0x21, 0x00


	//----- nvinfo : EIATTR_KPARAM_INFO
	.align		4
.L_85:
        /*0058*/ 	.byte	0x04, 0x17
        /*005a*/ 	.short	(.L_87 - .L_86)
.L_86:
        /*005c*/ 	.word	0x00000000
        /*0060*/ 	.short	0x0001
        /*0062*/ 	.short	0x0008
        /*0064*/ 	.byte	0x00, 0xf5, 0x21, 0x00


	//----- nvinfo : EIATTR_KPARAM_INFO
	.align		4
.L_87:
        /*0068*/ 	.byte	0x04, 0x17
        /*006a*/ 	.short	(.L_89 - .L_88)
.L_88:
        /*006c*/ 	.word	0x00000000
        /*0070*/ 	.short	0x0000
        /*0072*/ 	.short	0x0000
        /*0074*/ 	.byte	0x00, 0xf0, 0x11, 0x00


	//----- nvinfo : EIATTR_SPARSE_MMA_MASK
	.align		4
.L_89:
        /*0078*/ 	.byte	0x03, 0x50
        /*007a*/ 	.short	0x0000


	//----- nvinfo : EIATTR_MAXREG_COUNT
	.align		4
        /*007c*/ 	.byte	0x03, 0x1b
        /*007e*/ 	.short	0x00ff


	//----- nvinfo : EIATTR_NUM_BARRIERS
	.align		4
        /*0080*/ 	.byte	0x02, 0x4c
        /*0082*/ 	.byte	0x01
	.zero		1


	//----- nvinfo : EIATTR_MERCURY_ISA_VERSION
	.align		4
        /*0084*/ 	.byte	0x03, 0x5f
        /*0086*/ 	.short	0x0101


	//----- nvinfo : EIATTR_VRC_CTA_INIT_COUNT
	.align		4
        /*0088*/ 	.byte	0x02, 0x4a
	.zero		1
	.zero		1


	//----- nvinfo : EIATTR_EXIT_INSTR_OFFSETS
	.align		4
        /*008c*/ 	.byte	0x04, 0x1c
        /*008e*/ 	.short	(.L_91 - .L_90)


	//   ....[0]....
.L_90:
        /*0090*/ 	.word	0x000004d0


	//   ....[1]....
        /*0094*/ 	.word	0x00000570


	//----- nvinfo : EIATTR_CRS_STACK_SIZE
	.align		4
.L_91:
        /*0098*/ 	.byte	0x04, 0x1e
        /*009a*/ 	.short	(.L_93 - .L_92)
.L_92:
        /*009c*/ 	.word	0x00000000


	//----- nvinfo : EIATTR_CBANK_PARAM_SIZE
	.align		4
.L_93:
        /*00a0*/ 	.byte	0x03, 0x19
        /*00a2*/ 	.short	0x0030


	//----- nvinfo : EIATTR_PARAM_CBANK
	.align		4
        /*00a4*/ 	.byte	0x04, 0x0a
        /*00a6*/ 	.short	(.L_95 - .L_94)
	.align		4
.L_94:
        /*00a8*/ 	.word	index@(.nv.constant0._Z23count_post_likes_kerneliP11InteractionS0_iiPiS1_)
        /*00ac*/ 	.short	0x0380
        /*00ae*/ 	.short	0x0030


	//----- nvinfo : EIATTR_SW_WAR
	.align		4
.L_95:
        /*00b0*/ 	.byte	0x04, 0x36
        /*00b2*/ 	.short	(.L_97 - .L_96)
.L_96:
        /*00b4*/ 	.word	0x00000008
.L_97:


//--------------------- .nv.info._Z30count_company_followers_kerneliPiS_iiS_ --------------------------
	.section	.nv.info._Z30count_company_followers_kerneliPiS_iiS_,"",@"SHT_CUDA_INFO"
	.sectionflags	@""
	.align	4


	//----- nvinfo : EIATTR_CUDA_API_VERSION
	.align		4
        /*0000*/ 	.byte	0x04, 0x37
        /*0002*/ 	.short	(.L_99 - .L_98)
.L_98:
        /*0004*/ 	.word	0x00000082


	//----- nvinfo : EIATTR_KPARAM_INFO
	.align		4
.L_99:
        /*0008*/ 	.byte	0x04, 0x17
        /*000a*/ 	.short	(.L_101 - .L_100)
.L_100:
        /*000c*/ 	.word	0x00000000
        /*0010*/ 	.short	0x0005
        /*0012*/ 	.short	0x0020
        /*0014*/ 	.byte	0x00, 0xf5, 0x21, 0x00


	//----- nvinfo : EIATTR_KPARAM_INFO
	.align		4
.L_101:
        /*0018*/ 	.byte	0x04, 0x17
        /*001a*/ 	.short	(.L_103 - .L_102)
.L_102:
        /*001c*/ 	.word	0x00000000
        /*0020*/ 	.short	0x0004
        /*0022*/ 	.short	0x001c
        /*0024*/ 	.byte	0x00, 0xf0, 0x11, 0x00


	//----- nvinfo : EIATTR_KPARAM_INFO
	.align		4
.L_103:
        /*0028*/ 	.byte	0x04, 0x17
        /*002a*/ 	.short	(.L_105 - .L_104)
.L_104:
        /*002c*/ 	.word	0x00000000
        /*0030*/ 	.short	0x0003
        /*0032*/ 	.short	0x0018
        /*0034*/ 	.byte	0x00, 0xf0, 0x11, 0x00


	//----- nvinfo : EIATTR_KPARAM_INFO
	.align		4
.L_105:
        /*0038*/ 	.byte	0x04, 0x17
        /*003a*/ 	.short	(.L_107 - .L_106)
.L_106:
        /*003c*/ 	.word	0x00000000
        /*0040*/ 	.short	0x0002
        /*0042*/ 	.short	0x0010
        /*0044*/ 	.byte	0x00, 0xf5, 0x21, 0x00


	//----- nvinfo : EIATTR_KPARAM_INFO
	.align		4
.L_107:
        /*0048*/ 	.byte	0x04, 0x17
        /*004a*/ 	.short	(.L_109 - .L_108)
.L_108:
        /*004c*/ 	.word	0x00000000
        /*0050*/ 	.short	0x0001
        /*0052*/ 	.short	0x0008
        /*0054*/ 	.byte	0x00, 0xf5, 0x21, 0x00


	//----- nvinfo : EIATTR_KPARAM_INFO
	.align		4
.L_109:
        /*0058*/ 	.byte	0x04, 0x17
        /*005a*/ 	.short	(.L_111 - .L_110)
.L_110:
        /*005c*/ 	.word	0x00000000
        /*0060*/ 	.short	0x0000
        /*0062*/ 	.short	0x0000
        /*0064*/ 	.byte	0x00, 0xf0, 0x11, 0x00


	//----- nvinfo : EIATTR_SPARSE_MMA_MASK
	.align		4
.L_111:
        /*0068*/ 	.byte	0x03, 0x50
        /*006a*/ 	.short	0x0000


	//----- nvinfo : EIATTR_MAXREG_COUNT
	.align		4
        /*006c*/ 	.byte	0x03, 0x1b
        /*006e*/ 	.short	0x00ff


	//----- nvinfo : EIATTR_NUM_BARRIERS
	.align		4
        /*0070*/ 	.byte	0x02, 0x4c
        /*0072*/ 	.byte	0x01
	.zero		1


	//----- nvinfo : EIATTR_MERCURY_ISA_VERSION
	.align		4
        /*0074*/ 	.byte	0x03, 0x5f
        /*0076*/ 	.short	0x0101


	//----- nvinfo : EIATTR_VRC_CTA_INIT_COUNT
	.align		4
        /*0078*/ 	.byte	0x02, 0x4a
	.zero		1
	.zero		1


	//----- nvinfo : EIATTR_EXIT_INSTR_OFFSETS
	.align		4
        /*007c*/ 	.byte	0x04, 0x1c
        /*007e*/ 	.short	(.L_113 - .L_112)


	//   ....[0]....
.L_112:
        /*0080*/ 	.word	0x00000360


	//   ....[1]....
        /*0084*/ 	.word	0x000003d0


	//----- nvinfo : EIATTR_CRS_STACK_SIZE
	.align		4
.L_113:
        /*0088*/ 	.byte	0x04, 0x1e
        /*008a*/ 	.short	(.L_115 - .L_114)
.L_114:
        /*008c*/ 	.word	0x00000000


	//----- nvinfo : EIATTR_CBANK_PARAM_SIZE
	.align		4
.L_115:
        /*0090*/ 	.byte	0x03, 0x19
        /*0092*/ 	.short	0x0028


	//----- nvinfo : EIATTR_PARAM_CBANK
	.align		4
        /*0094*/ 	.byte	0x04, 0x0a
        /*0096*/ 	.short	(.L_117 - .L_116)
	.align		4
.L_116:
        /*0098*/ 	.word	index@(.nv.constant0._Z30count_company_followers_kerneliPiS_iiS_)
        /*009c*/ 	.short	0x0380
        /*009e*/ 	.short	0x0028


	//----- nvinfo : EIATTR_SW_WAR
	.align		4
.L_117:
        /*00a0*/ 	.byte	0x04, 0x36
        /*00a2*/ 	.short	(.L_119 - .L_118)
.L_118:
        /*00a4*/ 	.word	0x00000008
.L_119:


//--------------------- .nv.info._Z29count_person_followers_kerneliPiiS_ --------------------------
	.section	.nv.info._Z29count_person_followers_kerneliPiiS_,"",@"SHT_CUDA_INFO"
	.sectionflags	@""
	.align	4


	//----- nvinfo : EIATTR_CUDA_API_VERSION
	.align		4
        /*0000*/ 	.byte	0x04, 0x37
        /*0002*/ 	.short	(.L_121 - .L_120)
.L_120:
        /*0004*/ 	.word	0x00000082


	//----- nvinfo : EIATTR_KPARAM_INFO
	.align		4
.L_121:
        /*0008*/ 	.byte	0x04, 0x17
        /*000a*/ 	.short	(.L_123 - .L_122)
.L_122:
        /*000c*/ 	.word	0x00000000
        /*0010*/ 	.short	0x0003
        /*0012*/ 	.short	0x0018
        /*0014*/ 	.byte	0x00, 0xf5, 0x21, 0x00


	//----- nvinfo : EIATTR_KPARAM_INFO
	.align		4
.L_123:
        /*0018*/ 	.byte	0x04, 0x17
        /*001a*/ 	.short	(.L_125 - .L_124)
.L_124:
        /*001c*/ 	.word	0x00000000
        /*0020*/ 	.short	0x0002
        /*0022*/ 	.short	0x0010
        /*0024*/ 	.byte	0x00, 0xf0, 0x11, 0x00


	//----- nvinfo : EIATTR_KPARAM_INFO
	.align		4
.L_125:
        /*0028*/ 	.byte	0x04, 0x17
        /*002a*/ 	.short	(.L_127 - .L_126)
.L_126:
        /*002c*/ 	.word	0x00000000
        /*0030*/ 	.short	0x0001
        /*0032*/ 	.short	0x0008
        /*0034*/ 	.byte	0x00, 0xf5, 0x21, 0x00


	//----- nvinfo : EIATTR_KPARAM_INFO
	.align		4
.L_127:
        /*0038*/ 	.byte	0x04, 0x17
        /*003a*/ 	.short	(.L_129 - .L_128)
.L_128:
        /*003c*/ 	.word	0x00000000
        /*0040*/ 	.short	0x0000
        /*0042*/ 	.short	0x0000
        /*0044*/ 	.byte	0x00, 0xf0, 0x11, 0x00


	//----- nvinfo : EIATTR_SPARSE_MMA_MASK
	.align		4
.L_129:
        /*0048*/ 	.byte	0x03, 0x50
        /*004a*/ 	.short	0x0000


	//----- nvinfo : EIATTR_MAXREG_COUNT
	.align		4
        /*004c*/ 	.byte	0x03, 0x1b
        /*004e*/ 	.short	0x00ff


	//----- nvinfo : EIATTR_NUM_BARRIERS
	.align		4
        /*0050*/ 	.byte	0x02, 0x4c
        /*0052*/ 	.byte	0x01
	.zero		1


	//----- nvinfo : EIATTR_MERCURY_ISA_VERSION
	.align		4
        /*0054*/ 	.byte	0x03, 0x5f
        /*0056*/ 	.short	0x0101


	//----- nvinfo : EIATTR_VRC_CTA_INIT_COUNT
	.align		4
        /*0058*/ 	.byte	0x02, 0x4a
	.zero		1
	.zero		1


	//----- nvinfo : EIATTR_EXIT_INSTR_OFFSETS
	.align		4
        /*005c*/ 	.byte	0x04, 0x1c
        /*005e*/ 	.short	(.L_131 - .L_130)


	//   ....[0]....
.L_130:
        /*0060*/ 	.word	0x00000270


	//   ....[1]....
        /*0064*/ 	.word	0x000002e0


	//----- nvinfo : EIATTR_CRS_STACK_SIZE
	.align		4
.L_131:
        /*0068*/ 	.byte	0x04, 0x1e
        /*006a*/ 	.short	(.L_133 - .L_132)
.L_132:
        /*006c*/ 	.word	0x00000000


	//----- nvinfo : EIATTR_CBANK_PARAM_SIZE
	.align		4
.L_133:
        /*0070*/ 	.byte	0x03, 0x19
        /*0072*/ 	.short	0x0020


	//----- nvinfo : EIATTR_PARAM_CBANK
	.align		4
        /*0074*/ 	.byte	0x04, 0x0a
        /*0076*/ 	.short	(.L_135 - .L_134)
	.align		4
.L_134:
        /*0078*/ 	.word	index@(.nv.constant0._Z29count_person_followers_kerneliPiiS_)
        /*007c*/ 	.short	0x0380
        /*007e*/ 	.short	0x0020


	//----- nvinfo : EIATTR_SW_WAR
	.align		4
.L_135:
        /*0080*/ 	.byte	0x04, 0x36
        /*0082*/ 	.short	(.L_137 - .L_136)
.L_136:
        /*0084*/ 	.word	0x00000008
.L_137:


//--------------------- .nv.callgraph             --------------------------
	.section	.nv.callgraph,"",@"SHT_CUDA_CALLGRAPH"
	.align	4
	.sectionentsize	8
	.align		4
        /*0000*/ 	.word	0x00000000
	.align		4
        /*0004*/ 	.word	0xffffffff
	.align		4
        /*0008*/ 	.word	0x00000000
	.align		4
        /*000c*/ 	.word	0xfffffffe
	.align		4
        /*0010*/ 	.word	0x00000000
	.align		4
        /*0014*/ 	.word	0xfffffffd
	.align		4
        /*0018*/ 	.word	0x00000000
	.align		4
        /*001c*/ 	.word	0xfffffffc


//--------------------- .text._Z23check_visibility_kerneliiPiS_iS_ --------------------------
	.section	.text._Z23check_visibility_kerneliiPiS_iS_,"ax",@progbits
	.align	128
        .global         _Z23check_visibility_kerneliiPiS_iS_
        .type           _Z23check_visibility_kerneliiPiS_iS_,@function
        .size           _Z23check_visibility_kerneliiPiS_iS_,(.L_x_30 - _Z23check_visibility_kerneliiPiS_iS_)
        .other          _Z23check_visibility_kerneliiPiS_iS_,@"STO_CUDA_ENTRY STV_DEFAULT"
_Z23check_visibility_kerneliiPiS_iS_:
.text._Z23check_visibility_kerneliiPiS_iS_:
[----:B------:R-:W-:Y:S01]  /*0000*/  LDC R1, c[0x0][0x37c] ;  /* 0x0000df00ff017b82 */ /* 0x000fe20000000800 */
[----:B------:R-:W0:Y:S07]  /*0010*/  S2R R3, SR_TID.X ;  /* 0x0000000000037919 */ /* 0x000e2e0000002100 */
[----:B------:R-:W0:Y:S01]  /*0020*/  S2UR UR4, SR_CTAID.X ;  /* 0x00000000000479c3 */ /* 0x000e220000002500 */
[----:B------:R-:W1:Y:S07]  /*0030*/  LDCU UR6, c[0x0][0x398] ;  /* 0x00007300ff0677ac */ /* 0x000e6e0008000800 */
[----:B------:R-:W0:Y:S02]  /*0040*/  LDC R0, c[0x0][0x360] ;  /* 0x0000d800ff007b82 */ /* 0x000e240000000800 */
[----:B0-----:R-:W-:-:S05]  /*0050*/  IMAD R0, R0, UR4, R3 ;  /* 0x0000000400007c24 */ /* 0x001fca000f8e0203 */
[----:B-1----:R-:W-:-:S13]  /*0060*/  ISETP.GE.AND P0, PT, R0, UR6, PT ;  /* 0x0000000600007c0c */ /* 0x002fda000bf06270 */
[----:B------:R-:W-:Y:S05]  /*0070*/  @P0 EXIT ;  /* 0x000000000000094d */ /* 0x000fea0003800000 */
[----:B------:R-:W0:Y:S01]  /*0080*/  LDC R9, c[0x0][0x384] ;  /* 0x0000e100ff097b82 */ /* 0x000e220000000800 */
[----:B------:R-:W1:Y:S01]  /*0090*/  LDCU.64 UR4, c[0x0][0x358] ;  /* 0x00006b00ff0477ac */ /* 0x000e620008000a00 */
[----:B0-----:R-:W-:-:S13]  /*00a0*/  ISETP.NE.AND P0, PT, R0, R9, PT ;  /* 0x000000090000720c */ /* 0x001fda0003f05270 */
[----:B------:R-:W0:Y:S01]  /*00b0*/  @!P0 LDC.64 R2, c[0x0][0x3a0] ;  /* 0x0000e800ff028b82 */ /* 0x000e220000000a00 */
[----:B------:R-:W-:Y:S01]  /*00c0*/  @!P0 MOV R5, 0x1 ;  /* 0x0000000100058802 */ /* 0x000fe20000000f00 */
[----:B0-----:R-:W-:-:S05]  /*00d0*/  @!P0 IMAD.WIDE R2, R9, 0x4, R2 ;  /* 0x0000000409028825 */ /* 0x001fca00078e0202 */
[----:B-1----:R0:W-:Y:S01]  /*00e0*/  @!P0 STG.E desc[UR4][R2.64], R5 ;  /* 0x0000000502008986 */ /* 0x0021e2000c101904 */
[----:B------:R-:W-:Y:S05]  /*00f0*/  @!P0 EXIT ;  /* 0x000000000000894d */ /* 0x000fea0003800000 */
[----:B0-----:R-:W0:Y:S01]  /*0100*/  LDC.64 R2, c[0x0][0x388] ;  /* 0x0000e200ff027b82 */ /* 0x001e220000000a00 */
[----:B------:R-:W-:Y:S01]  /*0110*/  IMAD R7, R0, 0x3e8, R9 ;  /* 0x000003e800077824 */ /* 0x000fe200078e0209 */
[----:B------:R-:W1:Y:S01]  /*0120*/  LDCU UR7, c[0x0][0x398] ;  /* 0x00007300ff0777ac */ /* 0x000e620008000800 */
[----:B------:R-:W-:-:S05]  /*0130*/  IMAD R9, R9, 0x3e8, R0 ;  /* 0x000003e809097824 */ /* 0x000fca00078e0200 */
[----:B------:R-:W2:Y:S01]  /*0140*/  LDC.64 R4, c[0x0][0x390] ;  /* 0x0000e400ff047b82 */ /* 0x000ea20000000a00 */
[----:B0-----:R-:W-:-:S06]  /*0150*/  IMAD.WIDE R2, R7, 0x4, R2 ;  /* 0x0000000407027825 */ /* 0x001fcc00078e0202 */
[----:B------:R-:W3:Y:S01]  /*0160*/  LDG.E R2, desc[UR4][R2.64] ;  /* 0x0000000402027981 */ /* 0x000ee2000c1e1900 */
[----:B--2---:R-:W-:-:S06]  /*0170*/  IMAD.WIDE R4, R9, 0x4, R4 ;  /* 0x0000000409047825 */ /* 0x004fcc00078e0204 */
[----:B------:R-:W2:Y:S01]  /*0180*/  LDG.E R4, desc[UR4][R4.64] ;  /* 0x0000000404047981 */ /* 0x000ea2000c1e1900 */
[----:B---3--:R-:W-:Y:S02]  /*0190*/  ISETP.EQ.AND P1, PT, R2, 0x1, PT ;  /* 0x000000010200780c */ /* 0x008fe40003f22270 */
[----:B--2---:R-:W-:-:S13]  /*01a0*/  ISETP.NE.AND P0, PT, R4, 0x1, PT ;  /* 0x000000010400780c */ /* 0x004fda0003f05270 */
[----:B-1----:R-:W-:Y:S05]  /*01b0*/  @P0 BRA P1, `(.L_x_0) ;  /* 0x0000000000840947 */ /* 0x002fea0000800000 */
[----:B------:R-:W-:-:S09]  /*01c0*/  UISETP.GE.AND UP0, UPT, UR6, 0x1, UPT ;  /* 0x000000010600788c */ /* 0x000fd2000bf06270 */
[----:B------:R-:W-:Y:S05]  /*01d0*/  BRA.U !UP0, `(.L_x_1) ;  /* 0x0000000108547547 */ /* 0x000fea000b800000 */
[----:B------:R-:W0:Y:S01]  /*01e0*/  LDC R12, c[0x0][0x384] ;  /* 0x0000e100ff0c7b82 */ /* 0x000e220000000800 */
[----:B------:R-:W-:Y:S01]  /*01f0*/  HFMA2 R13, -RZ, RZ, 0, 0 ;  /* 0x00000000ff0d7431 */ /* 0x000fe200000001ff */
[----:B------:R-:W-:Y:S06]  /*0200*/  BSSY.RECONVERGENT B0, `(.L_x_2) ;  /* 0x0000017000007945 */ /* 0x000fec0003800200 */
[----:B------:R-:W1:Y:S08]  /*0210*/  LDC.64 R8, c[0x0][0x388] ;  /* 0x0000e200ff087b82 */ /* 0x000e700000000a00 */
[----:B------:R-:W2:Y:S02]  /*0220*/  LDC.64 R10, c[0x0][0x390] ;  /* 0x0000e400ff0a7b82 */ /* 0x000ea40000000a00 */
.L_x_4:
[----:B------:R-:W-:Y:S02]  /*0230*/  IMAD R5, R0, 0x3e8, R13 ;  /* 0x000003e800057824 */ /* 0x000fe400078e020d */
[----:B0-----:R-:W-:Y:S02]  /*0240*/  IMAD R3, R13, 0x3e8, R12 ;  /* 0x000003e80d037824 */ /* 0x001fe400078e020c */
[----:B-1----:R-:W-:-:S04]  /*0250*/  IMAD.WIDE R4, R5, 0x4, R8 ;  /* 0x0000000405047825 */ /* 0x002fc800078e0208 */
[----:B------:R-:W-:Y:S02]  /*0260*/  IMAD R7, R12, 0x3e8, R13 ;  /* 0x000003e80c077824 */ /* 0x000fe400078e020d */
[----:B------:R-:W-:Y:S01]  /*0270*/  IMAD.WIDE R2, R3, 0x4, R8 ;  /* 0x0000000403027825 */ /* 0x000fe200078e0208 */
[----:B------:R-:W3:Y:S03]  /*0280*/  LDG.E R4, desc[UR4][R4.64] ;  /* 0x0000000404047981 */ /* 0x000ee6000c1e1900 */
[----:B--2---:R-:W-:Y:S02]  /*0290*/  IMAD.WIDE R6, R7, 0x4, R10 ;  /* 0x0000000407067825 */ /* 0x004fe400078e020a */
[----:B------:R-:W2:Y:S04]  /*02a0*/  LDG.E R2, desc[UR4][R2.64] ;  /* 0x0000000402027981 */ /* 0x000ea8000c1e1900 */
[----:B------:R-:W4:Y:S01]  /*02b0*/  LDG.E R6, desc[UR4][R6.64] ;  /* 0x0000000406067981 */ /* 0x000f22000c1e1900 */
[----:B---3--:R-:W-:-:S04]  /*02c0*/  ISETP.NE.AND P0, PT, R4, 0x1, PT ;  /* 0x000000010400780c */ /* 0x008fc80003f05270 */
[----:B--2---:R-:W-:-:S04]  /*02d0*/  ISETP.NE.OR P0, PT, R2, 0x1, P0 ;  /* 0x000000010200780c */ /* 0x004fc80000705670 */
[----:B----4-:R-:W-:-:S13]  /*02e0*/  ISETP.EQ.OR P0, PT, R6, 0x1, P0 ;  /* 0x000000010600780c */ /* 0x010fda0000702670 */
[----:B------:R-:W-:Y:S05]  /*02f0*/  @!P0 BRA `(.L_x_3) ;  /* 0x00000000001c8947 */ /* 0x000fea0003800000 */
[----:B------:R-:W-:-:S04]  /*0300*/  IADD3 R13, PT, PT, R13, 0x1, RZ ;  /* 0x000000010d0d7810 */ /* 0x000fc80007ffe0ff */
[----:B------:R-:W-:-:S13]  /*0310*/  ISETP.NE.AND P0, PT, R13, UR7, PT ;  /* 0x000000070d007c0c */ /* 0x000fda000bf05270 */
[----:B------:R-:W-:Y:S05]  /*0320*/  @P0 BRA `(.L_x_4) ;  /* 0xfffffffc00c00947 */ /* 0x000fea000383ffff */
.L_x_1:
[----:B------:R-:W0:Y:S02]  /*0330*/  LDC.64 R2, c[0x0][0x3a0] ;  /* 0x0000e800ff027b82 */ /* 0x000e240000000a00 */
[----:B0-----:R-:W-:-:S05]  /*0340*/  IMAD.WIDE R2, R0, 0x4, R2 ;  /* 0x0000000400027825 */ /* 0x001fca00078e0202 */
[----:B------:R-:W-:Y:S01]  /*0350*/  STG.E desc[UR4][R2.64], RZ ;  /* 0x000000ff02007986 */ /* 0x000fe2000c101904 */
[----:B------:R-:W-:Y:S05]  /*0360*/  EXIT ;  /* 0x000000000000794d */ /* 0x000fea0003800000 */
.L_x_3:
[----:B------:R-:W-:Y:S05]  /*0370*/  BSYNC.RECONVERGENT B0 ;  /* 0x0000000000007941 */ /* 0x000fea0003800200 */
.L_x_2:
[----:B------:R-:W0:Y:S01]  /*0380*/  LDC.64 R2, c[0x0][0x3a0] ;  /* 0x0000e800ff027b82 */ /* 0x000e220000000a00 */
[----:B------:R-:W-:Y:S01]  /*0390*/  MOV R5, 0x1 ;  /* 0x0000000100057802 */ /* 0x000fe20000000f00 */
[----:B0-----:R-:W-:-:S05]  /*03a0*/  IMAD.WIDE R2, R0, 0x4, R2 ;  /* 0x0000000400027825 */ /* 0x001fca00078e0202 */
[----:B------:R-:W-:Y:S01]  /*03b0*/  STG.E desc[UR4][R2.64], R5 ;  /* 0x0000000502007986 */ /* 0x000fe2000c101904 */
[----:B------:R-:W-:Y:S05]  /*03c0*/  EXIT ;  /* 0x000000000000794d */ /* 0x000fea0003800000 */
.L_x_0:
[----:B------:R-:W0:Y:S01]  /*03d0*/  LDC.64 R2, c[0x0][0x3a0] ;  /* 0x0000e800ff027b82 */ /* 0x000e220000000a00 */
[----:B------:R-:W-:Y:S02]  /*03e0*/  HFMA2 R5, -RZ, RZ, 0, 5.9604644775390625e-08 ;  /* 0x00000001ff057431 */ /* 0x000fe400000001ff */
[----:B0-----:R-:W-:-:S05]  /*03f0*/  IMAD.WIDE R2, R0, 0x4, R2 ;  /* 0x0000000400027825 */ /* 0x001fca00078e0202 */
[----:B------:R-:W-:Y:S01]  /*0400*/  STG.E desc[UR4][R2.64], R5 ;  /* 0x0000000502007986 */ /* 0x000fe2000c101904 */
[----:B------:R-:W-:Y:S05]  /*0410*/  EXIT ;  /* 0x000000000000794d */ /* 0x000fea0003800000 */
.L_x_5:
[----:B------:R-:W-:-:S00]  /*0420*/  BRA `(.L_x_5) ;  /* 0xfffffffc00fc7947 */ /* 0x000fc0000383ffff */
[----:B------:R-:W-:-:S00]  /*0430*/  NOP ;  /* 0x0000000000007918 */ /* 0x000fc00000000000 */
        /* <DEDUP_REMOVED lines=12> */
.L_x_30:


//--------------------- .text._Z28find_posts_by_hashtag_kernelPA32_ciPKcPiS3_ --------------------------
	.section	.text._Z28find_posts_by_hashtag_kernelPA32_ciPKcPiS3_,"ax",@progbits
	.align	128
        .global         _Z28find_posts_by_hashtag_kernelPA32_ciPKcPiS3_
        .type           _Z28find_posts_by_hashtag_kernelPA32_ciPKcPiS3_,@function
        .size           _Z28find_posts_by_hashtag_kernelPA32_ciPKcPiS3_,(.L_x_31 - _Z28find_posts_by_hashtag_kernelPA32_ciPKcPiS3_)
        .other          _Z28find_posts_by_hashtag_kernelPA32_ciPKcPiS3_,@"STO_CUDA_ENTRY STV_DEFAULT"
_Z28find_posts_by_hashtag_kernelPA32_ciPKcPiS3_:
.text._Z28find_posts_by_hashtag_kernelPA32_ciPKcPiS3_:
        /* <DEDUP_REMOVED lines=8> */
[----:B------:R-:W0:Y:S01]  /*0080*/  LDC.64 R2, c[0x0][0x380] ;  /* 0x0000e000ff027b82 */ /* 0x000e220000000a00 */
[----:B------:R-:W-:Y:S01]  /*0090*/  BSSY.RECONVERGENT B0, `(.L_x_6) ;  /* 0x0000011000007945 */ /* 0x000fe20003800200 */
[----:B------:R-:W-:Y:S01]  /*00a0*/  IMAD.MOV.U32 R11, RZ, RZ, RZ ;  /* 0x000000ffff0b7224 */ /* 0x000fe200078e00ff */
[----:B------:R-:W1:Y:S01]  /*00b0*/  LDCU.64 UR4, c[0x0][0x358] ;  /* 0x00006b00ff0477ac */ /* 0x000e620008000a00 */
[----:B------:R-:W2:Y:S02]  /*00c0*/  LDCU.64 UR6, c[0x0][0x390] ;  /* 0x00007200ff0677ac */ /* 0x000ea40008000a00 */
[----:B012---:R-:W-:-:S07]  /*00d0*/  IMAD.WIDE R2, R9, 0x20, R2 ;  /* 0x0000002009027825 */ /* 0x007fce00078e0202 */
.L_x_7:
[----:B------:R-:W-:Y:S02]  /*00e0*/  IADD3 R4, P0, PT, R2, R11, RZ ;  /* 0x0000000b02047210 */ /* 0x000fe40007f1e0ff */
[----:B------:R-:W-:-:S03]  /*00f0*/  IADD3 R6, P1, PT, R11, UR6, RZ ;  /* 0x000000060b067c10 */ /* 0x000fc6000ff3e0ff */
[----:B------:R-:W-:Y:S02]  /*0100*/  IMAD.X R5, RZ, RZ, R3, P0 ;  /* 0x000000ffff057224 */ /* 0x000fe400000e0603 */
[----:B------:R-:W-:-:S04]  /*0110*/  IMAD.X R7, RZ, RZ, UR7, P1 ;  /* 0x00000007ff077e24 */ /* 0x000fc800088e06ff */
[----:B------:R-:W2:Y:S04]  /*0120*/  LDG.E.U8 R5, desc[UR4][R4.64] ;  /* 0x0000000404057981 */ /* 0x000ea8000c1e1100 */
[----:B------:R-:W2:Y:S02]  /*0130*/  LDG.E.U8 R6, desc[UR4][R6.64] ;  /* 0x0000000406067981 */ /* 0x000ea4000c1e1100 */
[----:B--2---:R-:W-:-:S13]  /*0140*/  ISETP.NE.AND P0, PT, R5, R6, PT ;  /* 0x000000060500720c */ /* 0x004fda0003f05270 */
[----:B------:R-:W-:Y:S05]  /*0150*/  @P0 EXIT ;  /* 0x000000000000094d */ /* 0x000fea0003800000 */
[----:B------:R-:W-:Y:S02]  /*0160*/  ISETP.NE.AND P1, PT, R5, RZ, PT ;  /* 0x000000ff0500720c */ /* 0x000fe40003f25270 */
[C---:B------:R-:W-:Y:S01]  /*0170*/  ISETP.GE.U32.AND P0, PT, R11.reuse, 0x1f, PT ;  /* 0x0000001f0b00780c */ /* 0x040fe20003f06070 */
[----:B------:R-:W-:-:S12]  /*0180*/  VIADD R11, R11, 0x1 ;  /* 0x000000010b0b7836 */ /* 0x000fd80000000000 */
[----:B------:R-:W-:Y:S05]  /*0190*/  @!P0 BRA P1, `(.L_x_7) ;  /* 0xfffffffc00d08947 */ /* 0x000fea000083ffff */
[----:B------:R-:W-:Y:S05]  /*01a0*/  BSYNC.RECONVERGENT B0 ;  /* 0x0000000000007941 */ /* 0x000fea0003800200 */
.L_x_6:
[----:B------:R-:W2:Y:S02]  /*01b0*/  LDG.E.U8 R2, desc[UR4][R2.64] ;  /* 0x0000000402027981 */ /* 0x000ea4000c1e1100 */
[----:B--2---:R-:W-:-:S13]  /*01c0*/  ISETP.NE.AND P0, PT, R2, RZ, PT ;  /* 0x000000ff0200720c */ /* 0x004fda0003f05270 */
[----:B------:R-:W-:Y:S05]  /*01d0*/  @!P0 EXIT ;  /* 0x000000000000894d */ /* 0x000fea0003800000 */
[----:B------:R-:W0:Y:S01]  /*01e0*/  S2R R5, SR_LANEID ;  /* 0x0000000000057919 */ /* 0x000e220000000000 */
[----:B------:R-:W-:Y:S01]  /*01f0*/  VOTEU.ANY UR6, UPT, PT ;  /* 0x0000000000067886 */ /* 0x000fe200038e0100 */
[----:B------:R-:W1:Y:S01]  /*0200*/  LDC.64 R2, c[0x0][0x3a0] ;  /* 0x0000e800ff027b82 */ /* 0x000e620000000a00 */
[----:B------:R-:W0:Y:S08]  /*0210*/  FLO.U32 R0, UR6 ;  /* 0x0000000600007d00 */ /* 0x000e3000080e0000 */
[----:B------:R-:W1:Y:S01]  /*0220*/  POPC R7, UR6 ;  /* 0x0000000600077d09 */ /* 0x000e620008000000 */
[----:B0-----:R-:W-:-:S13]  /*0230*/  ISETP.EQ.U32.AND P0, PT, R0, R5, PT ;  /* 0x000000050000720c */ /* 0x001fda0003f02070 */
[----:B-1----:R-:W2:Y:S01]  /*0240*/  @P0 ATOMG.E.ADD.STRONG.GPU PT, R3, desc[UR4][R2.64], R7 ;  /* 0x80000007020309a8 */ /* 0x002ea200081ef104 */
[----:B------:R-:W0:Y:S02]  /*0250*/  S2R R4, SR_LTMASK ;  /* 0x0000000000047919 */ /* 0x000e240000003900 */
[----:B0-----:R-:W-:-:S06]  /*0260*/  LOP3.LUT R4, R4, UR6, RZ, 0xc0, !PT ;  /* 0x0000000604047c12 */ /* 0x001fcc000f8ec0ff */
[----:B------:R-:W0:Y:S01]  /*0270*/  POPC R4, R4 ;  /* 0x0000000400047309 */ /* 0x000e220000000000 */
[----:B--2---:R-:W0:Y:S02]  /*0280*/  SHFL.IDX PT, R5, R3, R0, 0x1f ;  /* 0x00001f0003057589 */ /* 0x004e2400000e0000 */
[----:B0-----:R-:W-:-:S05]  /*0290*/  IMAD.IADD R5, R5, 0x1, R4 ;  /* 0x0000000105057824 */ /* 0x001fca00078e0204 */
[----:B------:R-:W-:-:S13]  /*02a0*/  ISETP.GT.AND P0, PT, R5, 0x7cf, PT ;  /* 0x000007cf0500780c */ /* 0x000fda0003f04270 */
[----:B------:R-:W-:Y:S05]  /*02b0*/  @P0 EXIT ;  /* 0x000000000000094d */ /* 0x000fea0003800000 */
[----:B------:R-:W0:Y:S02]  /*02c0*/  LDC.64 R2, c[0x0][0x398] ;  /* 0x0000e600ff027b82 */ /* 0x000e240000000a00 */
[----:B0-----:R-:W-:-:S05]  /*02d0*/  IMAD.WIDE R2, R5, 0x4, R2 ;  /* 0x0000000405027825 */ /* 0x001fca00078e0202 */
[----:B------:R-:W-:Y:S01]  /*02e0*/  STG.E desc[UR4][R2.64], R9 ;  /* 0x0000000902007986 */ /* 0x000fe2000c101904 */
[----:B------:R-:W-:Y:S05]  /*02f0*/  EXIT ;  /* 0x000000000000794d */ /* 0x000fea0003800000 */
.L_x_8:
        /* <DEDUP_REMOVED lines=16> */
.L_x_31:


//--------------------- .text._Z23count_post_likes_kerneliP11InteractionS0_iiPiS1_ --------------------------
	.section	.text._Z23count_post_likes_kerneliP11InteractionS0_iiPiS1_,"ax",@progbits
	.align	128
        .global         _Z23count_post_likes_kerneliP11InteractionS0_iiPiS1_
        .type           _Z23count_post_likes_kerneliP11InteractionS0_iiPiS1_,@function
        .size           _Z23count_post_likes_kerneliP11InteractionS0_iiPiS1_,(.L_x_32 - _Z23count_post_likes_kerneliP11InteractionS0_iiPiS1_)
        .other          _Z23count_post_likes_kerneliP11InteractionS0_iiPiS1_,@"STO_CUDA_ENTRY STV_DEFAULT"
_Z23count_post_likes_kerneliP11InteractionS0_iiPiS1_:
.text._Z23count_post_likes_kerneliP11InteractionS0_iiPiS1_:
[----:B------:R-:W-:Y:S01]  /*0000*/  LDC R1, c[0x0][0x37c] ;  /* 0x0000df00ff017b82 */ /* 0x000fe20000000800 */
[----:B------:R-:W0:Y:S07]  /*0010*/  S2R R0, SR_TID.X ;  /* 0x0000000000007919 */ /* 0x000e2e0000002100 */
[----:B------:R-:W1:Y:S01]  /*0020*/  S2UR UR6, SR_CgaCtaId ;  /* 0x00000000000679c3 */ /* 0x000e620000008800 */
[----:B------:R-:W-:Y:S01]  /*0030*/  UMOV UR4, 0x400 ;  /* 0x0000040000047882 */ /* 0x000fe20000000000 */
[----:B------:R-:W2:Y:S01]  /*0040*/  LDCU UR9, c[0x0][0x398] ;  /* 0x00007300ff0977ac */ /* 0x000ea20008000800 */
[----:B------:R-:W-:Y:S01]  /*0050*/  BSSY.RECONVERGENT B0, `(.L_x_9) ;  /* 0x0000030000007945 */ /* 0x000fe20003800200 */
[----:B------:R-:W-:-:S04]  /*0060*/  UIADD3 UR5, UPT, UPT, UR4, 0x400, URZ ;  /* 0x0000040004057890 */ /* 0x000fc8000fffe0ff */
[----:B------:R-:W3:Y:S08]  /*0070*/  S2UR UR8, SR_CTAID.X ;  /* 0x00000000000879c3 */ /* 0x000ef00000002500 */
[----:B------:R-:W3:Y:S01]  /*0080*/  LDC R3, c[0x0][0x360] ;  /* 0x0000d800ff037b82 */ /* 0x000ee20000000800 */
[----:B-1----:R-:W-:Y:S02]  /*0090*/  ULEA UR4, UR6, UR4, 0x18 ;  /* 0x0000000406047291 */ /* 0x002fe4000f8ec0ff */
[----:B------:R-:W-:Y:S01]  /*00a0*/  ULEA UR5, UR6, UR5, 0x18 ;  /* 0x0000000506057291 */ /* 0x000fe2000f8ec0ff */
[----:B------:R-:W1:Y:S03]  /*00b0*/  LDCU.64 UR6, c[0x0][0x358] ;  /* 0x00006b00ff0677ac */ /* 0x000e660008000a00 */
[----:B0-----:R-:W-:-:S02]  /*00c0*/  LEA R2, R0, UR4, 0x2 ;  /* 0x0000000400027c11 */ /* 0x001fc4000f8e10ff */
[----:B------:R-:W-:-:S03]  /*00d0*/  LEA R4, R0, UR5, 0x2 ;  /* 0x0000000500047c11 */ /* 0x000fc6000f8e10ff */
[----:B------:R0:W-:Y:S04]  /*00e0*/  STS [R2], RZ ;  /* 0x000000ff02007388 */ /* 0x0001e80000000800 */
[----:B------:R0:W-:Y:S01]  /*00f0*/  STS [R4], RZ ;  /* 0x000000ff04007388 */ /* 0x0001e20000000800 */
[----:B---3--:R-:W-:-:S05]  /*0100*/  IMAD R5, R3, UR8, R0 ;  /* 0x0000000803057c24 */ /* 0x008fca000f8e0200 */
[----:B--2---:R-:W-:-:S13]  /*0110*/  ISETP.GE.AND P0, PT, R5, UR9, PT ;  /* 0x0000000905007c0c */ /* 0x004fda000bf06270 */
[----:B01----:R-:W-:Y:S05]  /*0120*/  @P0 BRA `(.L_x_10) ;  /* 0x00000000003c0947 */ /* 0x003fea0003800000 */
[----:B------:R-:W0:Y:S08]  /*0130*/  LDC R8, c[0x0][0x380] ;  /* 0x0000e000ff087b82 */ /* 0x000e300000000800 */
[----:B------:R-:W1:Y:S01]  /*0140*/  LDC.64 R6, c[0x0][0x388] ;  /* 0x0000e200ff067b82 */ /* 0x000e620000000a00 */
[----:B0-----:R-:W-:-:S04]  /*0150*/  IMAD R5, R5, 0x7d0, R8 ;  /* 0x000007d005057824 */ /* 0x001fc800078e0208 */
[----:B-1----:R-:W-:-:S06]  /*0160*/  IMAD.WIDE R6, R5, 0x4, R6 ;  /* 0x0000000405067825 */ /* 0x002fcc00078e0206 */
[----:B------:R-:W2:Y:S02]  /*0170*/  LDG.E R6, desc[UR6][R6.64] ;  /* 0x0000000606067981 */ /* 0x000ea4000c1e1900 */
[----:B--2---:R-:W-:-:S13]  /*0180*/  ISETP.NE.AND P0, PT, R6, 0x2, PT ;  /* 0x000000020600780c */ /* 0x004fda0003f05270 */
[----:B------:R-:W-:Y:S05]  /*0190*/  @!P0 BRA `(.L_x_11) ;  /* 0x0000000000148947 */ /* 0x000fea0003800000 */
[----:B------:R-:W-:-:S13]  /*01a0*/  ISETP.NE.AND P0, PT, R6, 0x1, PT ;  /* 0x000000010600780c */ /* 0x000fda0003f05270 */
[----:B------:R-:W-:Y:S05]  /*01b0*/  @P0 BRA `(.L_x_12) ;  /* 0x0000000000640947 */ /* 0x000fea0003800000 */
[----:B------:R-:W-:-:S05]  /*01c0*/  IMAD.MOV.U32 R5, RZ, RZ, 0x1 ;  /* 0x00000001ff057424 */ /* 0x000fca00078e00ff */
[----:B------:R0:W-:Y:S01]  /*01d0*/  STS [R2], R5 ;  /* 0x0000000502007388 */ /* 0x0001e20000000800 */
[----:B------:R-:W-:Y:S05]  /*01e0*/  BRA `(.L_x_12) ;  /* 0x0000000000587947 */ /* 0x000fea0003800000 */
.L_x_11:
[----:B------:R-:W-:-:S05]  /*01f0*/  IMAD.MOV.U32 R5, RZ, RZ, 0x1 ;  /* 0x00000001ff057424 */ /* 0x000fca00078e00ff */
[----:B------:R1:W-:Y:S01]  /*0200*/  STS [R4], R5 ;  /* 0x0000000504007388 */ /* 0x0003e20000000800 */
[----:B------:R-:W-:Y:S05]  /*0210*/  BRA `(.L_x_12) ;  /* 0x00000000004c7947 */ /* 0x000fea0003800000 */
.L_x_10:
[----:B------:R-:W0:Y:S02]  /*0220*/  LDCU UR4, c[0x0][0x39c] ;  /* 0x00007380ff0477ac */ /* 0x000e240008000800 */
[----:B0-----:R-:W-:-:S06]  /*0230*/  UIADD3 UR4, UPT, UPT, UR9, UR4, URZ ;  /* 0x0000000409047290 */ /* 0x001fcc000fffe0ff */
[----:B------:R-:W-:-:S13]  /*0240*/  ISETP.GE.AND P0, PT, R5, UR4, PT ;  /* 0x0000000405007c0c */ /* 0x000fda000bf06270 */
[----:B------:R-:W-:Y:S05]  /*0250*/  @P0 BRA `(.L_x_12) ;  /* 0x00000000003c0947 */ /* 0x000fea0003800000 */
[----:B------:R-:W0:Y:S01]  /*0260*/  LDC R8, c[0x0][0x380] ;  /* 0x0000e000ff087b82 */ /* 0x000e220000000800 */
[----:B------:R-:W-:-:S07]  /*0270*/  VIADD R5, R5, -UR9 ;  /* 0x8000000905057c36 */ /* 0x000fce0008000000 */
        /* <DEDUP_REMOVED lines=11> */
.L_x_13:
[----:B------:R-:W-:-:S05]  /*0330*/  IMAD.MOV.U32 R5, RZ, RZ, 0x1 ;  /* 0x00000001ff057424 */ /* 0x000fca00078e00ff */
[----:B------:R2:W-:Y:S02]  /*0340*/  STS [R4], R5 ;  /* 0x0000000504007388 */ /* 0x0005e40000000800 */
.L_x_12:
[----:B------:R-:W-:Y:S05]  /*0350*/  BSYNC.RECONVERGENT B0 ;  /* 0x0000000000007941 */ /* 0x000fea0003800200 */
.L_x_9:
[----:B------:R-:W-:Y:S01]  /*0360*/  BAR.SYNC.DEFER_BLOCKING 0x0 ;  /* 0x0000000000007b1d */ /* 0x000fe20000010000 */
[----:B------:R-:W-:-:S13]  /*0370*/  ISETP.GE.U32.AND P0, PT, R3, 0x2, PT ;  /* 0x000000020300780c */ /* 0x000fda0003f06070 */
[----:B------:R-:W-:Y:S05]  /*0380*/  @!P0 BRA `(.L_x_14) ;  /* 0x00000000004c8947 */ /* 0x000fea0003800000 */
.L_x_17:
[----:B------:R-:W-:Y:S01]  /*0390*/  SHF.R.U32.HI R11, RZ, 0x1, R3 ;  /* 0x00000001ff0b7819 */ /* 0x000fe20000011603 */
[----:B------:R-:W-:Y:S03]  /*03a0*/  BSSY.RECONVERGENT B0, `(.L_x_15) ;  /* 0x000000d000007945 */ /* 0x000fe60003800200 */
[----:B------:R-:W-:-:S13]  /*03b0*/  ISETP.GE.U32.AND P0, PT, R0, R11, PT ;  /* 0x0000000b0000720c */ /* 0x000fda0003f06070 */
[----:B----4-:R-:W-:Y:S05]  /*03c0*/  @P0 BRA `(.L_x_16) ;  /* 0x0000000000280947 */ /* 0x010fea0003800000 */
[----:B0123--:R-:W-:Y:S01]  /*03d0*/  LEA R5, R11, R2, 0x2 ;  /* 0x000000020b057211 */ /* 0x00ffe200078e10ff */
[----:B------:R-:W-:Y:S05]  /*03e0*/  LDS R6, [R2] ;  /* 0x0000000002067984 */ /* 0x000fea0000000800 */
[----:B------:R-:W0:Y:S02]  /*03f0*/  LDS R5, [R5] ;  /* 0x0000000005057984 */ /* 0x000e240000000800 */
[----:B0-----:R-:W-:Y:S02]  /*0400*/  IMAD.IADD R7, R5, 0x1, R6 ;  /* 0x0000000105077824 */ /* 0x001fe400078e0206 */
[----:B------:R-:W-:-:S03]  /*0410*/  IMAD R6, R11, 0x4, R4 ;  /* 0x000000040b067824 */ /* 0x000fc600078e0204 */
[----:B------:R-:W-:Y:S04]  /*0420*/  STS [R2], R7 ;  /* 0x0000000702007388 */ /* 0x000fe80000000800 */
[----:B------:R-:W-:Y:S04]  /*0430*/  LDS R6, [R6] ;  /* 0x0000000006067984 */ /* 0x000fe80000000800 */
[----:B------:R-:W0:Y:S02]  /*0440*/  LDS R9, [R4] ;  /* 0x0000000004097984 */ /* 0x000e240000000800 */
[----:B0-----:R-:W-:-:S05]  /*0450*/  IADD3 R9, PT, PT, R6, R9, RZ ;  /* 0x0000000906097210 */ /* 0x001fca0007ffe0ff */
[----:B------:R4:W-:Y:S02]  /*0460*/  STS [R4], R9 ;  /* 0x0000000904007388 */ /* 0x0009e40000000800 */
.L_x_16:
[----:B------:R-:W-:Y:S05]  /*0470*/  BSYNC.RECONVERGENT B0 ;  /* 0x0000000000007941 */ /* 0x000fea0003800200 */
.L_x_15:
[----:B------:R-:W-:Y:S01]  /*0480*/  BAR.SYNC.DEFER_BLOCKING 0x0 ;  /* 0x0000000000007b1d */ /* 0x000fe20000010000 */
[----:B------:R-:W-:Y:S01]  /*0490*/  ISETP.GT.U32.AND P0, PT, R3, 0x3, PT ;  /* 0x000000030300780c */ /* 0x000fe20003f04070 */
[----:B------:R-:W-:-:S12]  /*04a0*/  IMAD.MOV.U32 R3, RZ, RZ, R11 ;  /* 0x000000ffff037224 */ /* 0x000fd800078e000b */
[----:B------:R-:W-:Y:S05]  /*04b0*/  @P0 BRA `(.L_x_17) ;  /* 0xfffffffc00b40947 */ /* 0x000fea000383ffff */
.L_x_14:
[----:B------:R-:W-:-:S13]  /*04c0*/  ISETP.NE.AND P0, PT, R0, RZ, PT ;  /* 0x000000ff0000720c */ /* 0x000fda0003f05270 */
[----:B------:R-:W-:Y:S05]  /*04d0*/  @P0 EXIT ;  /* 0x000000000000094d */ /* 0x000fea0003800000 */
[----:B------:R-:W5:Y:S01]  /*04e0*/  S2UR UR5, SR_CgaCtaId ;  /* 0x00000000000579c3 */ /* 0x000f620000008800 */
[----:B------:R-:W-:-:S07]  /*04f0*/  UMOV UR4, 0x400 ;  /* 0x0000040000047882 */ /* 0x000fce0000000000 */
[----:B0--3--:R-:W0:Y:S08]  /*0500*/  LDC.64 R2, c[0x0][0x3a0] ;  /* 0x0000e800ff027b82 */ /* 0x009e300000000a00 */
[----:B-12-4-:R-:W1:Y:S01]  /*0510*/  LDC.64 R4, c[0x0][0x3a8] ;  /* 0x0000ea00ff047b82 */ /* 0x016e620000000a00 */
[----:B-----5:R-:W-:-:S09]  /*0520*/  ULEA UR4, UR5, UR4, 0x18 ;  /* 0x0000000405047291 */ /* 0x020fd2000f8ec0ff */
[----:B------:R-:W0:Y:S04]  /*0530*/  LDS R7, [UR4] ;  /* 0x00000004ff077984 */ /* 0x000e280008000800 */
[----:B------:R-:W1:Y:S04]  /*0540*/  LDS R9, [UR4+0x400] ;  /* 0x00040004ff097984 */ /* 0x000e680008000800 */
[----:B0-----:R-:W-:Y:S04]  /*0550*/  REDG.E.ADD.STRONG.GPU desc[UR6][R2.64], R7 ;  /* 0x000000070200798e */ /* 0x001fe8000c12e106 */
[----:B-1----:R-:W-:Y:S01]  /*0560*/  REDG.E.ADD.STRONG.GPU desc[UR6][R4.64], R9 ;  /* 0x000000090400798e */ /* 0x002fe2000c12e106 */
[----:B------:R-:W-:Y:S05]  /*0570*/  EXIT ;  /* 0x000000000000794d */ /* 0x000fea0003800000 */
.L_x_18:
        /* <DEDUP_REMOVED lines=16> */
.L_x_32:


//--------------------- .text._Z30count_company_followers_kerneliPiS_iiS_ --------------------------
	.section	.text._Z30count_company_followers_kerneliPiS_iiS_,"ax",@progbits
	.align	128
        .global         _Z30count_company_followers_kerneliPiS_iiS_
        .type           _Z30count_company_followers_kerneliPiS_iiS_,@function
        .size           _Z30count_company_followers_kerneliPiS_iiS_,(.L_x_33 - _Z30count_company_followers_kerneliPiS_iiS_)
        .other          _Z30count_company_followers_kerneliPiS_iiS_,@"STO_CUDA_ENTRY STV_DEFAULT"
_Z30count_company_followers_kerneliPiS_iiS_:
.text._Z30count_company_followers_kerneliPiS_iiS_:
[----:B------:R-:W-:Y:S08]  /*0000*/  LDC R1, c[0x0][0x37c] ;  /* 0x0000df00ff017b82 */ /* 0x000ff00000000800 */
[----:B------:R-:W0:Y:S01]  /*0010*/  S2UR UR5, SR_CgaCtaId ;  /* 0x00000000000579c3 */ /* 0x000e220000008800 */
[----:B------:R-:W1:Y:S01]  /*0020*/  S2R R6, SR_TID.X ;  /* 0x0000000000067919 */ /* 0x000e620000002100 */
[----:B------:R-:W-:Y:S01]  /*0030*/  UMOV UR4, 0x400 ;  /* 0x0000040000047882 */ /* 0x000fe20000000000 */
[----:B------:R-:W2:Y:S01]  /*0040*/  LDCU.64 UR6, c[0x0][0x358] ;  /* 0x00006b00ff0677ac */ /* 0x000ea20008000a00 */
[----:B------:R-:W-:Y:S04]  /*0050*/  BSSY.RECONVERGENT B0, `(.L_x_19) ;  /* 0x0000021000007945 */ /* 0x000fe80003800200 */
[----:B------:R-:W3:Y:S08]  /*0060*/  S2UR UR8, SR_CTAID.X ;  /* 0x00000000000879c3 */ /* 0x000ef00000002500 */
[----:B------:R-:W3:Y:S01]  /*0070*/  LDC R5, c[0x0][0x360] ;  /* 0x0000d800ff057b82 */ /* 0x000ee20000000800 */
[----:B0-----:R-:W-:Y:S01]  /*0080*/  ULEA UR4, UR5, UR4, 0x18 ;  /* 0x0000000405047291 */ /* 0x001fe2000f8ec0ff */
[----:B------:R-:W0:Y:S05]  /*0090*/  LDCU UR5, c[0x0][0x398] ;  /* 0x00007300ff0577ac */ /* 0x000e2a0008000800 */
[----:B-1----:R-:W-:-:S05]  /*00a0*/  LEA R4, R6, UR4, 0x2 ;  /* 0x0000000406047c11 */ /* 0x002fca000f8e10ff */
[----:B------:R1:W-:Y:S01]  /*00b0*/  STS [R4], RZ ;  /* 0x000000ff04007388 */ /* 0x0003e20000000800 */
[----:B---3--:R-:W-:-:S05]  /*00c0*/  IMAD R0, R5, UR8, R6 ;  /* 0x0000000805007c24 */ /* 0x008fca000f8e0206 */
[----:B0-----:R-:W-:-:S13]  /*00d0*/  ISETP.GE.AND P0, PT, R0, UR5, PT ;  /* 0x0000000500007c0c */ /* 0x001fda000bf06270 */
[----:B-12---:R-:W-:Y:S05]  /*00e0*/  @P0 BRA `(.L_x_20) ;  /* 0x0000000000280947 */ /* 0x006fea0003800000 */
[----:B------:R-:W0:Y:S08]  /*00f0*/  LDC R7, c[0x0][0x380] ;  /* 0x0000e000ff077b82 */ /* 0x000e300000000800 */
[----:B------:R-:W1:Y:S01]  /*0100*/  LDC.64 R2, c[0x0][0x388] ;  /* 0x0000e200ff027b82 */ /* 0x000e620000000a00 */
[----:B0-----:R-:W-:-:S04]  /*0110*/  IMAD R7, R0, 0x3e8, R7 ;  /* 0x000003e800077824 */ /* 0x001fc800078e0207 */
[----:B-1----:R-:W-:-:S06]  /*0120*/  IMAD.WIDE R2, R7, 0x4, R2 ;  /* 0x0000000407027825 */ /* 0x002fcc00078e0202 */
[----:B------:R-:W2:Y:S02]  /*0130*/  LDG.E R2, desc[UR6][R2.64] ;  /* 0x0000000602027981 */ /* 0x000ea4000c1e1900 */
[----:B--2---:R-:W-:-:S13]  /*0140*/  ISETP.NE.AND P0, PT, R2, 0x1, PT ;  /* 0x000000010200780c */ /* 0x004fda0003f05270 */
[----:B------:R-:W-:Y:S05]  /*0150*/  @P0 BRA `(.L_x_21) ;  /* 0x0000000000400947 */ /* 0x000fea0003800000 */
[----:B------:R-:W-:-:S05]  /*0160*/  IMAD.MOV.U32 R3, RZ, RZ, 0x1 ;  /* 0x00000001ff037424 */ /* 0x000fca00078e00ff */
[----:B------:R1:W-:Y:S01]  /*0170*/  STS [R4], R3 ;  /* 0x0000000304007388 */ /* 0x0003e20000000800 */
[----:B------:R-:W-:Y:S05]  /*0180*/  BRA `(.L_x_21) ;  /* 0x0000000000347947 */ /* 0x000fea0003800000 */
.L_x_20:
        /* <DEDUP_REMOVED lines=11> */
[----:B------:R-:W-:-:S05]  /*0240*/  @!P0 IMAD.MOV.U32 R7, RZ, RZ, 0x1 ;  /* 0x00000001ff078424 */ /* 0x000fca00078e00ff */
[----:B------:R0:W-:Y:S02]  /*0250*/  @!P0 STS [R4], R7 ;  /* 0x0000000704008388 */ /* 0x0001e40000000800 */
.L_x_21:
[----:B------:R-:W-:Y:S05]  /*0260*/  BSYNC.RECONVERGENT B0 ;  /* 0x0000000000007941 */ /* 0x000fea0003800200 */
.L_x_19:
[----:B------:R-:W-:Y:S01]  /*0270*/  BAR.SYNC.DEFER_BLOCKING 0x0 ;  /* 0x0000000000007b1d */ /* 0x000fe20000010000 */
[----:B------:R-:W-:Y:S02]  /*0280*/  ISETP.GE.U32.AND P1, PT, R5, 0x2, PT ;  /* 0x000000020500780c */ /* 0x000fe40003f26070 */
[----:B------:R-:W-:-:S11]  /*0290*/  ISETP.NE.AND P0, PT, R6, RZ, PT ;  /* 0x000000ff0600720c */ /* 0x000fd60003f05270 */
[----:B------:R-:W-:Y:S05]  /*02a0*/  @!P1 BRA `(.L_x_22) ;  /* 0x00000000002c9947 */ /* 0x000fea0003800000 */
.L_x_23:
[----:B0-----:R-:W-:-:S04]  /*02b0*/  SHF.R.U32.HI R7, RZ, 0x1, R5 ;  /* 0x00000001ff077819 */ /* 0x001fc80000011605 */
[----:B------:R-:W-:-:S13]  /*02c0*/  ISETP.GE.U32.AND P1, PT, R6, R7, PT ;  /* 0x000000070600720c */ /* 0x000fda0003f26070 */
[----:B------:R-:W-:Y:S01]  /*02d0*/  @!P1 LEA R0, R7, R4, 0x2 ;  /* 0x0000000407009211 */ /* 0x000fe200078e10ff */
[----:B-1----:R-:W-:Y:S05]  /*02e0*/  @!P1 LDS R3, [R4] ;  /* 0x0000000004039984 */ /* 0x002fea0000000800 */
[----:B------:R-:W0:Y:S02]  /*02f0*/  @!P1 LDS R0, [R0] ;  /* 0x0000000000009984 */ /* 0x000e240000000800 */
[----:B0-----:R-:W-:-:S05]  /*0300*/  @!P1 IMAD.IADD R3, R0, 0x1, R3 ;  /* 0x0000000100039824 */ /* 0x001fca00078e0203 */
[----:B------:R2:W-:Y:S01]  /*0310*/  @!P1 STS [R4], R3 ;  /* 0x0000000304009388 */ /* 0x0005e20000000800 */
[----:B------:R-:W-:Y:S01]  /*0320*/  BAR.SYNC.DEFER_BLOCKING 0x0 ;  /* 0x0000000000007b1d */ /* 0x000fe20000010000 */
[----:B------:R-:W-:Y:S02]  /*0330*/  ISETP.GT.U32.AND P1, PT, R5, 0x3, PT ;  /* 0x000000030500780c */ /* 0x000fe40003f24070 */
[----:B------:R-:W-:-:S11]  /*0340*/  MOV R5, R7 ;  /* 0x0000000700057202 */ /* 0x000fd60000000f00 */
[----:B--2---:R-:W-:Y:S05]  /*0350*/  @P1 BRA `(.L_x_23) ;  /* 0xfffffffc00d41947 */ /* 0x004fea000383ffff */
.L_x_22:
[----:B------:R-:W-:Y:S05]  /*0360*/  @P0 EXIT ;  /* 0x000000000000094d */ /* 0x000fea0003800000 */
[----:B------:R-:W2:Y:S01]  /*0370*/  S2UR UR5, SR_CgaCtaId ;  /* 0x00000000000579c3 */ /* 0x000ea20000008800 */
[----:B------:R-:W-:-:S07]  /*0380*/  UMOV UR4, 0x400 ;  /* 0x0000040000047882 */ /* 0x000fce0000000000 */
[----:B-1----:R-:W1:Y:S01]  /*0390*/  LDC.64 R2, c[0x0][0x3a0] ;  /* 0x0000e800ff027b82 */ /* 0x002e620000000a00 */
[----:B--2---:R-:W-:-:S09]  /*03a0*/  ULEA UR4, UR5, UR4, 0x18 ;  /* 0x0000000405047291 */ /* 0x004fd2000f8ec0ff */
[----:B------:R-:W1:Y:S04]  /*03b0*/  LDS R5, [UR4] ;  /* 0x00000004ff057984 */ /* 0x000e680008000800 */
[----:B-1----:R-:W-:Y:S01]  /*03c0*/  REDG.E.ADD.STRONG.GPU desc[UR6][R2.64], R5 ;  /* 0x000000050200798e */ /* 0x002fe2000c12e106 */
[----:B------:R-:W-:Y:S05]  /*03d0*/  EXIT ;  /* 0x000000000000794d */ /* 0x000fea0003800000 */
.L_x_24:
        /* <DEDUP_REMOVED lines=10> */
.L_x_33:


//--------------------- .text._Z29count_person_followers_kerneliPiiS_ --------------------------
	.section	.text._Z29count_person_followers_kerneliPiiS_,"ax",@progbits
	.align	128
        .global         _Z29count_person_followers_kerneliPiiS_
        .type           _Z29count_person_followers_kerneliPiiS_,@function
        .size           _Z29count_person_followers_kerneliPiiS_,(.L_x_34 - _Z29count_person_followers_kerneliPiiS_)
        .other          _Z29count_person_followers_kerneliPiiS_,@"STO_CUDA_ENTRY STV_DEFAULT"
_Z29count_person_followers_kerneliPiiS_:
.text._Z29count_person_followers_kerneliPiiS_:
[----:B------:R-:W-:Y:S01]  /*0000*/  LDC R1, c[0x0][0x37c] ;  /* 0x0000df00ff017b82 */ /* 0x000fe20000000800 */
[----:B------:R-:W0:Y:S07]  /*0010*/  S2R R6, SR_TID.X ;  /* 0x0000000000067919 */ /* 0x000e2e0000002100 */
[----:B------:R-:W1:Y:S01]  /*0020*/  S2UR UR5, SR_CgaCtaId ;  /* 0x00000000000579c3 */ /* 0x000e620000008800 */
[----:B------:R-:W2:Y:S01]  /*0030*/  LDCU UR7, c[0x0][0x390] ;  /* 0x00007200ff0777ac */ /* 0x000ea20008000800 */
[----:B------:R-:W-:Y:S01]  /*0040*/  BSSY.RECONVERGENT B0, `(.L_x_25) ;  /* 0x0000015000007945 */ /* 0x000fe20003800200 */
[----:B------:R-:W-:-:S05]  /*0050*/  UMOV UR4, 0x400 ;  /* 0x0000040000047882 */ /* 0x000fca0000000000 */
[----:B------:R-:W3:Y:S08]  /*0060*/  S2UR UR6, SR_CTAID.X ;  /* 0x00000000000679c3 */ /* 0x000ef00000002500 */
[----:B------:R-:W3:Y:S01]  /*0070*/  LDC R5, c[0x0][0x360] ;  /* 0x0000d800ff057b82 */ /* 0x000ee20000000800 */
[----:B-1----:R-:W-:-:S06]  /*0080*/  ULEA UR4, UR5, UR4, 0x18 ;  /* 0x0000000405047291 */ /* 0x002fcc000f8ec0ff */
[C---:B0-----:R-:W-:Y:S02]  /*0090*/  LEA R4, R6.reuse, UR4, 0x2 ;  /* 0x0000000406047c11 */ /* 0x041fe4000f8e10ff */
[----:B------:R-:W-:-:S03]  /*00a0*/  ISETP.NE.AND P1, PT, R6, RZ, PT ;  /* 0x000000ff0600720c */ /* 0x000fc60003f25270 */
[----:B------:R0:W-:Y:S01]  /*00b0*/  STS [R4], RZ ;  /* 0x000000ff04007388 */ /* 0x0001e20000000800 */
[C---:B---3--:R-:W-:Y:S01]  /*00c0*/  IMAD R0, R5.reuse, UR6, R6 ;  /* 0x0000000605007c24 */ /* 0x048fe2000f8e0206 */
[----:B------:R-:W-:-:S04]  /*00d0*/  ISETP.GE.U32.AND P0, PT, R5, 0x2, PT ;  /* 0x000000020500780c */ /* 0x000fc80003f06070 */
[----:B--2---:R-:W-:Y:S01]  /*00e0*/  ISETP.GE.AND P2, PT, R0, UR7, PT ;  /* 0x0000000700007c0c */ /* 0x004fe2000bf46270 */
[----:B------:R-:W1:-:S12]  /*00f0*/  LDCU.64 UR6, c[0x0][0x358] ;  /* 0x00006b00ff0677ac */ /* 0x000e580008000a00 */
[----:B0-----:R-:W-:Y:S05]  /*0100*/  @P2 BRA `(.L_x_26) ;  /* 0x0000000000202947 */ /* 0x001fea0003800000 */
[----:B------:R-:W0:Y:S08]  /*0110*/  LDC R7, c[0x0][0x380] ;  /* 0x0000e000ff077b82 */ /* 0x000e300000000800 */
[----:B------:R-:W2:Y:S01]  /*0120*/  LDC.64 R2, c[0x0][0x388] ;  /* 0x0000e200ff027b82 */ /* 0x000ea20000000a00 */
[----:B0-----:R-:W-:-:S04]  /*0130*/  IMAD R7, R0, 0x3e8, R7 ;  /* 0x000003e800077824 */ /* 0x001fc800078e0207 */
[----:B--2---:R-:W-:-:S06]  /*0140*/  IMAD.WIDE R2, R7, 0x4, R2 ;  /* 0x0000000407027825 */ /* 0x004fcc00078e0202 */
[----:B-1----:R-:W2:Y:S02]  /*0150*/  LDG.E R2, desc[UR6][R2.64] ;  /* 0x0000000602027981 */ /* 0x002ea4000c1e1900 */
[----:B--2---:R-:W-:-:S13]  /*0160*/  ISETP.NE.AND P2, PT, R2, 0x1, PT ;  /* 0x000000010200780c */ /* 0x004fda0003f45270 */
[----:B------:R-:W-:-:S05]  /*0170*/  @!P2 IMAD.MOV.U32 R7, RZ, RZ, 0x1 ;  /* 0x00000001ff07a424 */ /* 0x000fca00078e00ff */
[----:B------:R0:W-:Y:S02]  /*0180*/  @!P2 STS [R4], R7 ;  /* 0x000000070400a388 */ /* 0x0001e40000000800 */
.L_x_26:
[----:B-1----:R-:W-:Y:S05]  /*0190*/  BSYNC.RECONVERGENT B0 ;  /* 0x0000000000007941 */ /* 0x002fea0003800200 */
.L_x_25:
[----:B------:R-:W-:Y:S06]  /*01a0*/  BAR.SYNC.DEFER_BLOCKING 0x0 ;  /* 0x0000000000007b1d */ /* 0x000fec0000010000 */
[----:B------:R-:W-:Y:S05]  /*01b0*/  @!P0 BRA `(.L_x_27) ;  /* 0x00000000002c8947 */ /* 0x000fea0003800000 */
.L_x_28:
[----:B0-----:R-:W-:-:S04]  /*01c0*/  SHF.R.U32.HI R7, RZ, 0x1, R5 ;  /* 0x00000001ff077819 */ /* 0x001fc80000011605 */
[----:B------:R-:W-:-:S13]  /*01d0*/  ISETP.GE.U32.AND P0, PT, R6, R7, PT ;  /* 0x000000070600720c */ /* 0x000fda0003f06070 */
[----:B------:R-:W-:Y:S01]  /*01e0*/  @!P0 IMAD R0, R7, 0x4, R4 ;  /* 0x0000000407008824 */ /* 0x000fe200078e0204 */
[----:B------:R-:W-:Y:S05]  /*01f0*/  @!P0 LDS R3, [R4] ;  /* 0x0000000004038984 */ /* 0x000fea0000000800 */
[----:B------:R-:W0:Y:S02]  /*0200*/  @!P0 LDS R0, [R0] ;  /* 0x0000000000008984 */ /* 0x000e240000000800 */
[----:B0-----:R-:W-:-:S05]  /*0210*/  @!P0 IMAD.IADD R3, R0, 0x1, R3 ;  /* 0x0000000100038824 */ /* 0x001fca00078e0203 */
[----:B------:R1:W-:Y:S01]  /*0220*/  @!P0 STS [R4], R3 ;  /* 0x0000000304008388 */ /* 0x0003e20000000800 */
[----:B------:R-:W-:Y:S01]  /*0230*/  BAR.SYNC.DEFER_BLOCKING 0x0 ;  /* 0x0000000000007b1d */ /* 0x000fe20000010000 */
[----:B------:R-:W-:Y:S01]  /*0240*/  ISETP.GT.U32.AND P0, PT, R5, 0x3, PT ;  /* 0x000000030500780c */ /* 0x000fe20003f04070 */
[----:B------:R-:W-:-:S12]  /*0250*/  IMAD.MOV.U32 R5, RZ, RZ, R7 ;  /* 0x000000ffff057224 */ /* 0x000fd800078e0007 */
[----:B-1----:R-:W-:Y:S05]  /*0260*/  @P0 BRA `(.L_x_28) ;  /* 0xfffffffc00d40947 */ /* 0x002fea000383ffff */
.L_x_27:
[----:B------:R-:W-:Y:S05]  /*0270*/  @P1 EXIT ;  /* 0x000000000000194d */ /* 0x000fea0003800000 */
[----:B------:R-:W1:Y:S01]  /*0280*/  S2UR UR5, SR_CgaCtaId ;  /* 0x00000000000579c3 */ /* 0x000e620000008800 */
[----:B------:R-:W-:-:S07]  /*0290*/  UMOV UR4, 0x400 ;  /* 0x0000040000047882 */ /* 0x000fce0000000000 */
[----:B------:R-:W2:Y:S01]  /*02a0*/  LDC.64 R2, c[0x0][0x398] ;  /* 0x0000e600ff027b82 */ /* 0x000ea20000000a00 */
[----:B-1----:R-:W-:-:S09]  /*02b0*/  ULEA UR4, UR5, UR4, 0x18 ;  /* 0x0000000405047291 */ /* 0x002fd2000f8ec0ff */
[----:B------:R-:W2:Y:S04]  /*02c0*/  LDS R5, [UR4] ;  /* 0x00000004ff057984 */ /* 0x000ea80008000800 */
[----:B--2---:R-:W-:Y:S01]  /*02d0*/  REDG.E.ADD.STRONG.GPU desc[UR6][R2.64], R5 ;  /* 0x000000050200798e */ /* 0x004fe2000c12e106 */
[----:B------:R-:W-:Y:S05]  /*02e0*/  EXIT ;  /* 0x000000000000794d */ /* 0x000fea0003800000 */
.L_x_29:
        /* <DEDUP_REMOVED lines=9> */
.L_x_34:


//--------------------- .nv.shared.reserved.0     --------------------------
	.section	.nv.shared.reserved.0,"aw",@nobits
	.weak		__nv_reservedSMEM_offset_0_alias
	.size		__nv_reservedSMEM_offset_0_alias, 0, 64
	.other		__nv_reservedSMEM_offset_0_alias,@"STO_CUDA_RESERVED_SHARED STV_DEFAULT"
__nv_reservedSMEM_offset_0_alias:
	.zero		0
	.zero		64


//--------------------- .nv.shared._Z23count_post_likes_kerneliP11InteractionS0_iiPiS1_ --------------------------
	.section	.nv.shared._Z23count_post_likes_kerneliP11InteractionS0_iiPiS1_,"aw",@nobits
	.sectionflags	@""
	.align	4
.nv.shared._Z23count_post_likes_kerneliP11InteractionS0_iiPiS1_:
	.zero		3072


//--------------------- .nv.shared._Z30count_company_followers_kerneliPiS_iiS_ --------------------------
	.section	.nv.shared._Z30count_company_followers_kerneliPiS_iiS_,"aw",@nobits
	.sectionflags	@""
	.align	4
.nv.shared._Z30count_company_followers_kerneliPiS_iiS_:
	.zero		2048


//--------------------- .nv.shared._Z29count_person_followers_kerneliPiiS_ --------------------------
	.section	.nv.shared._Z29count_person_followers_kerneliPiiS_,"aw",@nobits
	.sectionflags	@""
	.align	4
.nv.shared._Z29count_person_followers_kerneliPiiS_:
	.zero		2048


//--------------------- .nv.constant0._Z23check_visibility_kerneliiPiS_iS_ --------------------------
	.section	.nv.constant0._Z23check_visibility_kerneliiPiS_iS_,"a",@progbits
	.sectionflags	@""
	.align	4
.nv.constant0._Z23check_visibility_kerneliiPiS_iS_:
	.zero		936


//--------------------- .nv.constant0._Z28find_posts_by_hashtag_kernelPA32_ciPKcPiS3_ --------------------------
	.section	.nv.constant0._Z28find_posts_by_hashtag_kernelPA32_ciPKcPiS3_,"a",@progbits
	.sectionflags	@""
	.align	4
.nv.constant0._Z28find_posts_by_hashtag_kernelPA32_ciPKcPiS3_:
	.zero		936


//--------------------- .nv.constant0._Z23count_post_likes_kerneliP11InteractionS0_iiPiS1_ --------------------------
	.section	.nv.constant0._Z23count_post_likes_kerneliP11InteractionS0_iiPiS1_,"a",@progbits
	.sectionflags	@""
	.align	4
.nv.constant0._Z23count_post_likes_kerneliP11InteractionS0_iiPiS1_:
	.zero		944


//--------------------- .nv.constant0._Z30count_company_followers_kerneliPiS_iiS_ --------------------------
	.section	.nv.constant0._Z30count_company_followers_kerneliPiS_iiS_,"a",@progbits
	.sectionflags	@""
	.align	4
.nv.constant0._Z30count_company_followers_kerneliPiS_iiS_:
	.zero		936


//--------------------- .nv.constant0._Z29count_person_followers_kerneliPiiS_ --------------------------
	.section	.nv.constant0._Z29count_person_followers_kerneliPiiS_,"a",@progbits
	.sectionflags	@""
	.align	4
.nv.constant0._Z29count_person_followers_kerneliPiiS_:
	.zero		928


//--------------------- SYMBOLS --------------------------

	.type		.nv.reservedSmem.offset0,@object
	.size		.nv.reservedSmem.offset0,0x4
	.type		.nv.reservedSmem.cap,@object
	.size		.nv.reservedSmem.cap,0x4
